	.target	sm_90a

	.elftype	@"ET_EXEC"


//--------------------- .note.nv.tkinfo           --------------------------
	.section	.note.nv.tkinfo,"",@"SHT_NOTE"
	.sectionflags	@"SHF_NOTE_NV_TKINFO"
	.tkinfo
        /*0018*/ 	.word	0x00000002
        /*0030*/ 	.string	""
        /*0030*/ 	.string	"ptxas"
        /*0030*/ 	.string	"Cuda compilation tools, release 13.0, V13.0.88"
        /*0030*/ 	.string	"Build cuda_13.0.r13.0/compiler.36424714_0"
        /*0030*/ 	.string	"-arch sm_90a -m 64 "



//--------------------- .note.nv.cuinfo           --------------------------
	.section	.note.nv.cuinfo,"",@"SHT_NOTE"
	.sectionflags	@"SHF_NOTE_NV_CUINFO"
        /*0018*/ 	.short	0x0002
        /*001a*/ 	.short	0x005a
        /*001c*/ 	.short	0x0082
	.zero		2


//--------------------- .nv.info                  --------------------------
	.section	.nv.info,"",@"SHT_CUDA_INFO"
	.align	4


	//----- nvinfo : EIATTR_REGCOUNT
	.align		4
        /*0000*/ 	.byte	0x04, 0x2f
        /*0002*/ 	.short	(.L_15 - .L_14)
	.align		4
.L_14:
        /*0004*/ 	.word	index@(_ZN7cutlass13device_kernelINS_4gemm6kernel13GemmUniversalIN4cute5tupleIJiiiiEEENS1_10collective13CollectiveMmaINS1_34MainloopSm90TmaGmmaWarpSpecializedILi5ENS5_IJNS4_1CILi1EEESB_SB_EEENS1_32KernelTmaWarpSpecializedPingpongEEENS5_IJNSA_ILi64EEENSA_ILi240EEESF_EEENS_6half_tENS5_IJlSB_lEEESI_SJ_NS4_8TiledMMAINS4_8MMA_AtomIJNS4_4SM904GMMA25MMA_64x16x16_F32F16F16_SSILNSN_5MajorE0ELSP_0ELNSN_7ScaleInE1ELSQ_1EEEEEENS4_6LayoutISC_NS5_IJNSA_ILi0EEESU_SU_EEEEENS5_IJNS4_10UnderscoreESX_SX_EEEEENS4_13SM90_TMA_LOADENS4_14ComposedLayoutINS4_7SwizzleILi3ELi4ELi3EEENS4_18smem_ptr_flag_bitsILi16EEENST_INS5_IJNSA_ILi8EEESF_EEENS5_IJSF_SB_EEEEEEEvNS4_8identityES10_S1A_vS1B_EENS_8epilogue10collective6detail29Sm90TmaWarpSpecializedAdapterINS1E_15DefaultEpilogueISI_SJ_SJ_NS1D_6thread17LinearCombinationISI_Li1EffLNS1I_9ScaleType4KindE0ELNS_15FloatRoundStyleE2ESI_EENS1_15EpilogueDefaultEEEEEvvEEEEvNT_6ParamsE)
        /*0008*/ 	.word	0x000000a8


	//----- nvinfo : EIATTR_FRAME_SIZE
	.align		4
.L_15:
        /*000c*/ 	.byte	0x04, 0x11
        /*000e*/ 	.short	(.L_17 - .L_16)
	.align		4
.L_16:
        /*0010*/ 	.word	index@(_ZN7cutlass13device_kernelINS_4gemm6kernel13GemmUniversalIN4cute5tupleIJiiiiEEENS1_10collective13CollectiveMmaINS1_34MainloopSm90TmaGmmaWarpSpecializedILi5ENS5_IJNS4_1CILi1EEESB_SB_EEENS1_32KernelTmaWarpSpecializedPingpongEEENS5_IJNSA_ILi64EEENSA_ILi240EEESF_EEENS_6half_tENS5_IJlSB_lEEESI_SJ_NS4_8TiledMMAINS4_8MMA_AtomIJNS4_4SM904GMMA25MMA_64x16x16_F32F16F16_SSILNSN_5MajorE0ELSP_0ELNSN_7ScaleInE1ELSQ_1EEEEEENS4_6LayoutISC_NS5_IJNSA_ILi0EEESU_SU_EEEEENS5_IJNS4_10UnderscoreESX_SX_EEEEENS4_13SM90_TMA_LOADENS4_14ComposedLayoutINS4_7SwizzleILi3ELi4ELi3EEENS4_18smem_ptr_flag_bitsILi16EEENST_INS5_IJNSA_ILi8EEESF_EEENS5_IJSF_SB_EEEEEEEvNS4_8identityES10_S1A_vS1B_EENS_8epilogue10collective6detail29Sm90TmaWarpSpecializedAdapterINS1E_15DefaultEpilogueISI_SJ_SJ_NS1D_6thread17LinearCombinationISI_Li1EffLNS1I_9ScaleType4KindE0ELNS_15FloatRoundStyleE2ESI_EENS1_15EpilogueDefaultEEEEEvvEEEEvNT_6ParamsE)
        /*0014*/ 	.word	0x00000008


	//----- nvinfo : EIATTR_MIN_STACK_SIZE
	.align		4
.L_17:
        /*0018*/ 	.byte	0x04, 0x12
        /*001a*/ 	.short	(.L_19 - .L_18)
	.align		4
.L_18:
        /*001c*/ 	.word	index@(_ZN7cutlass13device_kernelINS_4gemm6kernel13GemmUniversalIN4cute5tupleIJiiiiEEENS1_10collective13CollectiveMmaINS1_34MainloopSm90TmaGmmaWarpSpecializedILi5ENS5_IJNS4_1CILi1EEESB_SB_EEENS1_32KernelTmaWarpSpecializedPingpongEEENS5_IJNSA_ILi64EEENSA_ILi240EEESF_EEENS_6half_tENS5_IJlSB_lEEESI_SJ_NS4_8TiledMMAINS4_8MMA_AtomIJNS4_4SM904GMMA25MMA_64x16x16_F32F16F16_SSILNSN_5MajorE0ELSP_0ELNSN_7ScaleInE1ELSQ_1EEEEEENS4_6LayoutISC_NS5_IJNSA_ILi0EEESU_SU_EEEEENS5_IJNS4_10UnderscoreESX_SX_EEEEENS4_13SM90_TMA_LOADENS4_14ComposedLayoutINS4_7SwizzleILi3ELi4ELi3EEENS4_18smem_ptr_flag_bitsILi16EEENST_INS5_IJNSA_ILi8EEESF_EEENS5_IJSF_SB_EEEEEEEvNS4_8identityES10_S1A_vS1B_EENS_8epilogue10collective6detail29Sm90TmaWarpSpecializedAdapterINS1E_15DefaultEpilogueISI_SJ_SJ_NS1D_6thread17LinearCombinationISI_Li1EffLNS1I_9ScaleType4KindE0ELNS_15FloatRoundStyleE2ESI_EENS1_15EpilogueDefaultEEEEEvvEEEEvNT_6ParamsE)
        /*0020*/ 	.word	0x00000008
.L_19:


//--------------------- .nv.compat                --------------------------
	.section	.nv.compat,"",@"SHT_CUDA_COMPAT_INFO"
	.align	4
        /*0000*/ 	.byte	0x02, 0x09, 0x01, 0x00, 0x02, 0x02, 0x04, 0x00, 0x02, 0x05, 0x05, 0x00, 0x03, 0x07, 0x01, 0x01
        /*0010*/ 	.byte	0x02, 0x03, 0x01, 0x00, 0x02, 0x06, 0x01, 0x00, 0x04, 0x0b, 0x08, 0x00, 0x00, 0x00, 0x00, 0x00
        /*0020*/ 	.byte	0x00, 0x00, 0x00, 0x00


//--------------------- .nv.info._ZN7cutlass13device_kernelINS_4gemm6kernel13GemmUniversalIN4cute5tupleIJiiiiEEENS1_10collective13CollectiveMmaINS1_34MainloopSm90TmaGmmaWarpSpecializedILi5ENS5_IJNS4_1CILi1EEESB_SB_EEENS1_32KernelTmaWarpSpecializedPingpongEEENS5_IJNSA_ILi64EEENSA_ILi240EEESF_EEENS_6half_tENS5_IJlSB_lEEESI_SJ_NS4_8TiledMMAINS4_8MMA_AtomIJNS4_4SM904GMMA25MMA_64x16x16_F32F16F16_SSILNSN_5MajorE0ELSP_0ELNSN_7ScaleInE1ELSQ_1EEEEEENS4_6LayoutISC_NS5_IJNSA_ILi0EEESU_SU_EEEEENS5_IJNS4_10UnderscoreESX_SX_EEEEENS4_13SM90_TMA_LOADENS4_14ComposedLayoutINS4_7SwizzleILi3ELi4ELi3EEENS4_18smem_ptr_flag_bitsILi16EEENST_INS5_IJNSA_ILi8EEESF_EEENS5_IJSF_SB_EEEEEEEvNS4_8identityES10_S1A_vS1B_EENS_8epilogue10collective6detail29Sm90TmaWarpSpecializedAdapterINS1E_15DefaultEpilogueISI_SJ_SJ_NS1D_6thread17LinearCombinationISI_Li1EffLNS1I_9ScaleType4KindE0ELNS_15FloatRoundStyleE2ESI_EENS1_15EpilogueDefaultEEEEEvvEEEEvNT_6ParamsE --------------------------
	.section	.nv.info._ZN7cutlass13device_kernelINS_4gemm6kernel13GemmUniversalIN4cute5tupleIJiiiiEEENS1_10collective13CollectiveMmaINS1_34MainloopSm90TmaGmmaWarpSpecializedILi5ENS5_IJNS4_1CILi1EEESB_SB_EEENS1_32KernelTmaWarpSpecializedPingpongEEENS5_IJNSA_ILi64EEENSA_ILi240EEESF_EEENS_6half_tENS5_IJlSB_lEEESI_SJ_NS4_8TiledMMAINS4_8MMA_AtomIJNS4_4SM904GMMA25MMA_64x16x16_F32F16F16_SSILNSN_5MajorE0ELSP_0ELNSN_7ScaleInE1ELSQ_1EEEEEENS4_6LayoutISC_NS5_IJNSA_ILi0EEESU_SU_EEEEENS5_IJNS4_10UnderscoreESX_SX_EEEEENS4_13SM90_TMA_LOADENS4_14ComposedLayoutINS4_7SwizzleILi3ELi4ELi3EEENS4_18smem_ptr_flag_bitsILi16EEENST_INS5_IJNSA_ILi8EEESF_EEENS5_IJSF_SB_EEEEEEEvNS4_8identityES10_S1A_vS1B_EENS_8epilogue10collective6detail29Sm90TmaWarpSpecializedAdapterINS1E_15DefaultEpilogueISI_SJ_SJ_NS1D_6thread17LinearCombinationISI_Li1EffLNS1I_9ScaleType4KindE0ELNS_15FloatRoundStyleE2ESI_EENS1_15EpilogueDefaultEEEEEvvEEEEvNT_6ParamsE,"",@"SHT_CUDA_INFO"
	.sectionflags	@""
	.align	4


	//----- nvinfo : EIATTR_CUDA_API_VERSION
	.align		4
        /*0000*/ 	.byte	0x04, 0x37
        /*0002*/ 	.short	(.L_21 - .L_20)
.L_20:
        /*0004*/ 	.word	0x00000082


	//----- nvinfo : EIATTR_KPARAM_INFO
	.align		4
.L_21:
        /*0008*/ 	.byte	0x04, 0x17
        /*000a*/ 	.short	(.L_23 - .L_22)
.L_22:
        /*000c*/ 	.word	0x00000000
        /*0010*/ 	.short	0x0000
        /*0012*/ 	.short	0x0070
        /*0014*/ 	.byte	0x00, 0xf0, 0x01, 0x10


	//----- nvinfo : EIATTR_SPARSE_MMA_MASK
	.align		4
.L_23:
        /*0018*/ 	.byte	0x03, 0x50
        /*001a*/ 	.short	0x0000


	//----- nvinfo : EIATTR_MAXREG_COUNT
	.align		4
        /*001c*/ 	.byte	0x03, 0x1b
        /*001e*/ 	.short	0x00a8


	//----- nvinfo : EIATTR_NUM_BARRIERS
	.align		4
        /*0020*/ 	.byte	0x02, 0x4c
        /*0022*/ 	.byte	0x01
	.zero		1


	//----- nvinfo : EIATTR_EXTERNS
	.align		4
        /*0024*/ 	.byte	0x04, 0x0f
        /*0026*/ 	.short	(.L_25 - .L_24)


	//   ....[0]....
	.align		4
.L_24:
        /*0028*/ 	.word	index@(__assertfail)


	//----- nvinfo : EIATTR_ANNOTATIONS
	.align		4
.L_25:
        /*002c*/ 	.byte	0x04, 0x55
        /*002e*/ 	.short	(.L_27 - .L_26)


	//   ....[0]....
.L_26:
        /*0030*/ 	.word	0x00000001
        /*0034*/ 	.byte	0xf0, 0x0a, 0x00, 0x00, 0x01, 0x00, 0x00, 0x00, 0x70, 0xc8, 0x00, 0x00, 0x01, 0x00, 0x00, 0x00
        /*0044*/ 	.byte	0x80, 0xd4, 0x00, 0x00


	//----- nvinfo : EIATTR_MERCURY_ISA_VERSION
	.align		4
.L_27:
        /*0048*/ 	.byte	0x03, 0x5f
        /*004a*/ 	.short	0x0101


	//----- nvinfo : EIATTR_INT_WARP_WIDE_INSTR_OFFSETS
	.align		4
        /*004c*/ 	.byte	0x04, 0x31
        /*004e*/ 	.short	(.L_29 - .L_28)


	//   ....[0]....
.L_28:
        /*0050*/ 	.word	0x00000400


	//   ....[1]....
        /*0054*/ 	.word	0x00000420


	//   ....[2]....
        /*0058*/ 	.word	0x000004a0


	//   ....[3]....
        /*005c*/ 	.word	0x000004b0


	//   ....[4]....
        /*0060*/ 	.word	0x000004c0


	//   ....[5]....
        /*0064*/ 	.word	0x000004e0


	//   ....[6]....
        /*0068*/ 	.word	0x00000570


	//   ....[7]....
        /*006c*/ 	.word	0x00000590


	//----- nvinfo : EIATTR_COOP_GROUP_MASK_REGIDS
	.align		4
.L_29:
        /*0070*/ 	.byte	0x04, 0x29
        /*0072*/ 	.short	(.L_31 - .L_30)


	//   ....[0]....
.L_30:
        /*0074*/ 	.word	0xffffffff


	//   ....[1]....
        /*0078*/ 	.word	0xffffffff


	//   ....[2]....
        /*007c*/ 	.word	0xffffffff


	//   ....[3]....
        /*0080*/ 	.word	0xffffffff


	//   ....[4]....
        /*0084*/ 	.word	0xffffffff


	//   ....[5]....
        /*0088*/ 	.word	0xffffffff


	//----- nvinfo : EIATTR_COOP_GROUP_INSTR_OFFSETS
	.align		4
.L_31:
        /*008c*/ 	.byte	0x04, 0x28
        /*008e*/ 	.short	(.L_33 - .L_32)


	//   ....[0]....
.L_32:
        /*0090*/ 	.word	0x00000070


	//   ....[1]....
        /*0094*/ 	.word	0x00000080


	//   ....[2]....
        /*0098*/ 	.word	0x00000140


	//   ....[3]....
        /*009c*/ 	.word	0x000002f0


	//   ....[4]....
        /*00a0*/ 	.word	0x00000330


	//   ....[5]....
        /*00a4*/ 	.word	0x00000380


	//----- nvinfo : EIATTR_REG_RECONFIG
	.align		4
.L_33:
        /*00a8*/ 	.byte	0x01, 0x54
	.zero		2


	//----- nvinfo : EIATTR_SYSCALL_OFFSETS
	.align		4
        /*00ac*/ 	.byte	0x04, 0x46
        /*00ae*/ 	.short	(.L_35 - .L_34)


	//   ....[0]....
.L_34:
        /*00b0*/ 	.word	0x000015a0


	//----- nvinfo : EIATTR_MBARRIER_INSTR_OFFSETS
	.align		4
.L_35:
        /*00b4*/ 	.byte	0x04, 0x39
        /*00b6*/ 	.short	(.L_37 - .L_36)


	//   ....[0]....
.L_36:
        /*00b8*/ 	.word	0x00000240
        /*00bc*/ 	.word	0x000000ff
        /*00c0*/ 	.word	0x00000000
        /*00c4*/ 	.short	0x0100
        /*00c6*/ 	.byte	0x08
	.zero		1


	//   ....[1]....
        /*00c8*/ 	.word	0x00000250
        /*00cc*/ 	.word	0x000000ff
        /*00d0*/ 	.word	0x00000028
        /*00d4*/ 	.short	0x0100
        /*00d6*/ 	.byte	0x08
	.zero		1


	//   ....[2]....
        /*00d8*/ 	.word	0x00000260
        /*00dc*/ 	.word	0x000000ff
        /*00e0*/ 	.word	0x00000008
        /*00e4*/ 	.short	0x0100
        /*00e6*/ 	.byte	0x08
	.zero		1


	//   ....[3]....
        /*00e8*/ 	.word	0x00000270
        /*00ec*/ 	.word	0x000000ff
        /*00f0*/ 	.word	0x00000030
        /*00f4*/ 	.short	0x0100
        /*00f6*/ 	.byte	0x08
	.zero		1


	//   ....[4]....
        /*00f8*/ 	.word	0x00000280
        /*00fc*/ 	.word	0x000000ff
        /*0100*/ 	.word	0x00000010
        /*0104*/ 	.short	0x0100
        /*0106*/ 	.byte	0x08
	.zero		1


	//   ....[5]....
        /*0108*/ 	.word	0x00000290
        /*010c*/ 	.word	0x000000ff
        /*0110*/ 	.word	0x00000038
        /*0114*/ 	.short	0x0100
        /*0116*/ 	.byte	0x08
	.zero		1


	//   ....[6]....
        /*0118*/ 	.word	0x000002a0
        /*011c*/ 	.word	0x000000ff
        /*0120*/ 	.word	0x00000018
        /*0124*/ 	.short	0x0100
        /*0126*/ 	.byte	0x08
	.zero		1


	//   ....[7]....
        /*0128*/ 	.word	0x000002b0
        /*012c*/ 	.word	0x000000ff
        /*0130*/ 	.word	0x00000040
        /*0134*/ 	.short	0x0100
        /*0136*/ 	.byte	0x08
	.zero		1


	//   ....[8]....
        /*0138*/ 	.word	0x000002c0
        /*013c*/ 	.word	0x000000ff
        /*0140*/ 	.word	0x00000020
        /*0144*/ 	.short	0x0100
        /*0146*/ 	.byte	0x08
	.zero		1


	//   ....[9]....
        /*0148*/ 	.word	0x000002d0
        /*014c*/ 	.word	0x000000ff
        /*0150*/ 	.word	0x00000048
        /*0154*/ 	.short	0x0100
        /*0156*/ 	.byte	0x08
	.zero		1


	//   ....[10]....
        /*0158*/ 	.word	0x000005d0
        /*015c*/ 	.word	0x000000ff
        /*0160*/ 	.word	0x00000080
        /*0164*/ 	.short	0x0100
        /*0166*/ 	.byte	0x08
	.zero		1


	//   ....[11]....
        /*0168*/ 	.word	0x00000640
        /*016c*/ 	.word	0x000000ff
        /*0170*/ 	.word	0x00000088
        /*0174*/ 	.short	0x0100
        /*0176*/ 	.byte	0x08
	.zero		1


	//   ....[12]....
        /*0178*/ 	.word	0x00000660
        /*017c*/ 	.word	0x000000ff
        /*0180*/ 	.word	0x00000060
        /*0184*/ 	.short	0x0100
        /*0186*/ 	.byte	0x09
	.zero		1


	//   ....[13]....
        /*0188*/ 	.word	0x00000670
        /*018c*/ 	.word	0x000000ff
        /*0190*/ 	.word	0x00000068
        /*0194*/ 	.short	0x0100
        /*0196*/ 	.byte	0x09
	.zero		1


	//   ....[14]....
        /*0198*/ 	.word	0x00000680
        /*019c*/ 	.word	0x000000ff
        /*01a0*/ 	.word	0x00000070
        /*01a4*/ 	.short	0x0100
        /*01a6*/ 	.byte	0x09
	.zero		1


	//   ....[15]....
        /*01a8*/ 	.word	0x00000690
        /*01ac*/ 	.word	0x000000ff
        /*01b0*/ 	.word	0x00000078
        /*01b4*/ 	.short	0x0100
        /*01b6*/ 	.byte	0x09
	.zero		1


	//   ....[16]....
        /*01b8*/ 	.word	0x00001480
        /*01bc*/ 	.word	0x00000095
        /*01c0*/ 	.word	0x00000000
        /*01c4*/ 	.short	0x010a
        /*01c6*/ 	.byte	0x29
	.zero		1


	//   ....[17]....
        /*01c8*/ 	.word	0x00001620
        /*01cc*/ 	.word	0x00000003
        /*01d0*/ 	.word	0x00000000
        /*01d4*/ 	.short	0x010a
        /*01d6*/ 	.byte	0x3f
	.zero		1


	//   ....[18]....
        /*01d8*/ 	.word	0x00001680
        /*01dc*/ 	.word	0x00000003
        /*01e0*/ 	.word	0x00000000
        /*01e4*/ 	.short	0x010a
        /*01e6*/ 	.byte	0x3f
	.zero		1


	//   ....[19]....
        /*01e8*/ 	.word	0x000030d0
        /*01ec*/ 	.word	0x000000ff
        /*01f0*/ 	.word	0x00000000
        /*01f4*/ 	.short	0x010a
        /*01f6*/ 	.byte	0x08
	.zero		1


	//   ....[20]....
        /*01f8*/ 	.word	0x00003110
        /*01fc*/ 	.word	0x000000ff
        /*0200*/ 	.word	0x00000000
        /*0204*/ 	.short	0x010a
        /*0206*/ 	.byte	0x08
	.zero		1


	//   ....[21]....
        /*0208*/ 	.word	0x000048d0
        /*020c*/ 	.word	0x000000ff
        /*0210*/ 	.word	0x00000000
        /*0214*/ 	.short	0x0101
        /*0216*/ 	.byte	0x08
	.zero		1


	//   ....[22]....
        /*0218*/ 	.word	0x000049c0
        /*021c*/ 	.word	0x00000096
        /*0220*/ 	.word	0x00000000
        /*0224*/ 	.short	0x0101
        /*0226*/ 	.byte	0x2a
	.zero		1


	//   ....[23]....
        /*0228*/ 	.word	0x00004a90
        /*022c*/ 	.word	0x000000ff
        /*0230*/ 	.word	0x00000000
        /*0234*/ 	.short	0x0101
        /*0236*/ 	.byte	0x06
	.zero		1


	//   ....[24]....
        /*0238*/ 	.word	0x00004b40
        /*023c*/ 	.word	0x00000095
        /*0240*/ 	.word	0x00000010
        /*0244*/ 	.short	0x010a
        /*0246*/ 	.byte	0x29
	.zero		1


	//   ....[25]....
        /*0248*/ 	.word	0x0000c890
        /*024c*/ 	.word	0x00000098
        /*0250*/ 	.word	0x00000000
        /*0254*/ 	.short	0x0101
        /*0256*/ 	.byte	0x2a
	.zero		1


	//   ....[26]....
        /*0258*/ 	.word	0x0000d1f0
        /*025c*/ 	.word	0x0000000a
        /*0260*/ 	.word	0x00000028
        /*0264*/ 	.short	0x010a
        /*0266*/ 	.byte	0x3f
	.zero		1


	//   ....[27]....
        /*0268*/ 	.word	0x0000d590
        /*026c*/ 	.word	0x00000005
        /*0270*/ 	.word	0x00000088
        /*0274*/ 	.short	0x0101
        /*0276*/ 	.byte	0x3f
	.zero		1


	//   ....[28]....
        /*0278*/ 	.word	0x0000dd10
        /*027c*/ 	.word	0x00000009
        /*0280*/ 	.word	0x00000000
        /*0284*/ 	.short	0x010a
        /*0286*/ 	.byte	0x3f
	.zero		1


	//   ....[29]....
        /*0288*/ 	.word	0x0000dd90
        /*028c*/ 	.word	0x00000008
        /*0290*/ 	.word	0x00000000
        /*0294*/ 	.short	0x010a
        /*0296*/ 	.byte	0x3f
	.zero		1


	//   ....[30]....
        /*0298*/ 	.word	0x0000de20
        /*029c*/ 	.word	0x00000009
        /*02a0*/ 	.word	0x00000000
        /*02a4*/ 	.short	0x010a
        /*02a6*/ 	.byte	0x3f
	.zero		1


	//   ....[31]....
        /*02a8*/ 	.word	0x0000deb0
        /*02ac*/ 	.word	0x00000006
        /*02b0*/ 	.word	0x00000000
        /*02b4*/ 	.short	0x010a
        /*02b6*/ 	.byte	0x3f
	.zero		1


	//   ....[32]....
        /*02b8*/ 	.word	0x0000df40
        /*02bc*/ 	.word	0x00000003
        /*02c0*/ 	.word	0x00000000
        /*02c4*/ 	.short	0x010a
        /*02c6*/ 	.byte	0x3f
	.zero		1


	//   ....[33]....
        /*02c8*/ 	.word	0x0000dfa0
        /*02cc*/ 	.word	0x00000097
        /*02d0*/ 	.word	0x00000000
        /*02d4*/ 	.short	0x010a
        /*02d6*/ 	.byte	0x3f
	.zero		1


	//   ....[34]....
        /*02d8*/ 	.word	0x0000dff0
        /*02dc*/ 	.word	0x00000003
        /*02e0*/ 	.word	0x00000000
        /*02e4*/ 	.short	0x010a
        /*02e6*/ 	.byte	0x3f
	.zero		1


	//   ....[35]....
        /*02e8*/ 	.word	0x0000e050
        /*02ec*/ 	.word	0x00000004
        /*02f0*/ 	.word	0x00000000
        /*02f4*/ 	.short	0x010a
        /*02f6*/ 	.byte	0x3f
	.zero		1


	//   ....[36]....
        /*02f8*/ 	.word	0x0000e0a0
        /*02fc*/ 	.word	0x00000097
        /*0300*/ 	.word	0x00000010
        /*0304*/ 	.short	0x010a
        /*0306*/ 	.byte	0x3f
	.zero		1


	//   ....[37]....
        /*0308*/ 	.word	0x0000e170
        /*030c*/ 	.word	0x0000000a
        /*0310*/ 	.word	0x00000028
        /*0314*/ 	.short	0x010a
        /*0316*/ 	.byte	0x3f
	.zero		1


	//   ....[38]....
        /*0318*/ 	.word	0x0000e240
        /*031c*/ 	.word	0x00000009
        /*0320*/ 	.word	0x00000000
        /*0324*/ 	.short	0x010a
        /*0326*/ 	.byte	0x3f
	.zero		1


	//   ....[39]....
        /*0328*/ 	.word	0x0000e290
        /*032c*/ 	.word	0x00000008
        /*0330*/ 	.word	0x00000000
        /*0334*/ 	.short	0x010a
        /*0336*/ 	.byte	0x3f
	.zero		1


	//   ....[40]....
        /*0338*/ 	.word	0x0000e2e0
        /*033c*/ 	.word	0x00000009
        /*0340*/ 	.word	0x00000000
        /*0344*/ 	.short	0x010a
        /*0346*/ 	.byte	0x3f
	.zero		1


	//   ....[41]....
        /*0348*/ 	.word	0x0000e330
        /*034c*/ 	.word	0x00000006
        /*0350*/ 	.word	0x00000000
        /*0354*/ 	.short	0x010a
        /*0356*/ 	.byte	0x3f
	.zero		1


	//----- nvinfo : EIATTR_NUM_MBARRIERS
	.align		4
.L_37:
        /*0358*/ 	.byte	0x03, 0x38
        /*035a*/ 	.short	0x0010


	//----- nvinfo : EIATTR_EXIT_INSTR_OFFSETS
	.align		4
        /*035c*/ 	.byte	0x04, 0x1c
        /*035e*/ 	.short	(.L_39 - .L_38)


	//   ....[0]....
.L_38:
        /*0360*/ 	.word	0x000011a0


	//   ....[1]....
        /*0364*/ 	.word	0x00001200


	//   ....[2]....
        /*0368*/ 	.word	0x0000cf20


	//   ....[3]....
        /*036c*/ 	.word	0x0000cf50


	//   ....[4]....
        /*0370*/ 	.word	0x0000df90


	//----- nvinfo : EIATTR_MAX_THREADS
	.align		4
.L_39:
        /*0374*/ 	.byte	0x04, 0x05
        /*0376*/ 	.short	(.L_41 - .L_40)
.L_40:
        /*0378*/ 	.word	0x00000180
        /*037c*/ 	.word	0x00000001
        /*0380*/ 	.word	0x00000001


	//----- nvinfo : EIATTR_CRS_STACK_SIZE
	.align		4
.L_41:
        /*0384*/ 	.byte	0x04, 0x1e
        /*0386*/ 	.short	(.L_43 - .L_42)
.L_42:
        /*0388*/ 	.word	0x00000000


	//----- nvinfo : EIATTR_CBANK_PARAM_SIZE
	.align		4
.L_43:
        /*038c*/ 	.byte	0x03, 0x19
        /*038e*/ 	.short	0x0470


	//----- nvinfo : EIATTR_PARAM_CBANK
	.align		4
        /*0390*/ 	.byte	0x04, 0x0a
        /*0392*/ 	.short	(.L_45 - .L_44)
	.align		4
.L_44:
        /*0394*/ 	.word	index@(.nv.constant0._ZN7cutlass13device_kernelINS_4gemm6kernel13GemmUniversalIN4cute5tupleIJiiiiEEENS1_10collective13CollectiveMmaINS1_34MainloopSm90TmaGmmaWarpSpecializedILi5ENS5_IJNS4_1CILi1EEESB_SB_EEENS1_32KernelTmaWarpSpecializedPingpongEEENS5_IJNSA_ILi64EEENSA_ILi240EEESF_EEENS_6half_tENS5_IJlSB_lEEESI_SJ_NS4_8TiledMMAINS4_8MMA_AtomIJNS4_4SM904GMMA25MMA_64x16x16_F32F16F16_SSILNSN_5MajorE0ELSP_0ELNSN_7ScaleInE1ELSQ_1EEEEEENS4_6LayoutISC_NS5_IJNSA_ILi0EEESU_SU_EEEEENS5_IJNS4_10UnderscoreESX_SX_EEEEENS4_13SM90_TMA_LOADENS4_14ComposedLayoutINS4_7SwizzleILi3ELi4ELi3EEENS4_18smem_ptr_flag_bitsILi16EEENST_INS5_IJNSA_ILi8EEESF_EEENS5_IJSF_SB_EEEEEEEvNS4_8identityES10_S1A_vS1B_EENS_8epilogue10collective6detail29Sm90TmaWarpSpecializedAdapterINS1E_15DefaultEpilogueISI_SJ_SJ_NS1D_6thread17LinearCombinationISI_Li1EffLNS1I_9ScaleType4KindE0ELNS_15FloatRoundStyleE2ESI_EENS1_15EpilogueDefaultEEEEEvvEEEEvNT_6ParamsE)
        /*0398*/ 	.short	0x0210
        /*039a*/ 	.short	0x0470


	//----- nvinfo : EIATTR_SW_WAR
	.align		4
.L_45:
        /*039c*/ 	.byte	0x04, 0x36
        /*039e*/ 	.short	(.L_47 - .L_46)
.L_46:
        /*03a0*/ 	.word	0x00000008
.L_47:


//--------------------- .nv.callgraph             --------------------------
	.section	.nv.callgraph,"",@"SHT_CUDA_CALLGRAPH"
	.align	4
	.sectionentsize	8
	.align		4
        /*0000*/ 	.word	0x00000000
	.align		4
        /*0004*/ 	.word	0xffffffff
	.align		4
        /*0008*/ 	.word	index@(_ZN7cutlass13device_kernelINS_4gemm6kernel13GemmUniversalIN4cute5tupleIJiiiiEEENS1_10collective13CollectiveMmaINS1_34MainloopSm90TmaGmmaWarpSpecializedILi5ENS5_IJNS4_1CILi1EEESB_SB_EEENS1_32KernelTmaWarpSpecializedPingpongEEENS5_IJNSA_ILi64EEENSA_ILi240EEESF_EEENS_6half_tENS5_IJlSB_lEEESI_SJ_NS4_8TiledMMAINS4_8MMA_AtomIJNS4_4SM904GMMA25MMA_64x16x16_F32F16F16_SSILNSN_5MajorE0ELSP_0ELNSN_7ScaleInE1ELSQ_1EEEEEENS4_6LayoutISC_NS5_IJNSA_ILi0EEESU_SU_EEEEENS5_IJNS4_10UnderscoreESX_SX_EEEEENS4_13SM90_TMA_LOADENS4_14ComposedLayoutINS4_7SwizzleILi3ELi4ELi3EEENS4_18smem_ptr_flag_bitsILi16EEENST_INS5_IJNSA_ILi8EEESF_EEENS5_IJSF_SB_EEEEEEEvNS4_8identityES10_S1A_vS1B_EENS_8epilogue10collective6detail29Sm90TmaWarpSpecializedAdapterINS1E_15DefaultEpilogueISI_SJ_SJ_NS1D_6thread17LinearCombinationISI_Li1EffLNS1I_9ScaleType4KindE0ELNS_15FloatRoundStyleE2ESI_EENS1_15EpilogueDefaultEEEEEvvEEEEvNT_6ParamsE)
	.align		4
        /*000c*/ 	.word	index@(__assertfail)
	.align		4
        /*0010*/ 	.word	0x00000000
	.align		4
        /*0014*/ 	.word	0xfffffffe
	.align		4
        /*0018*/ 	.word	0x00000000
	.align		4
        /*001c*/ 	.word	0xfffffffd
	.align		4
        /*0020*/ 	.word	0x00000000
	.align		4
        /*0024*/ 	.word	0xfffffffc


//--------------------- .nv.constant4             --------------------------
	.section	.nv.constant4,"a",@progbits
	.align	8
	.align		8
.nv.constant4:
        /*0000*/ 	.dword	__assertfail
	.align		8
        /*0008*/ 	.dword	__unnamed_1
	.align		8
        /*0010*/ 	.dword	_ZN40_INTERNAL_36092088_4_k_cu_9d56fa4d_137424cuda3std3__45__cpo5beginE
	.align		8
        /*0018*/ 	.dword	_ZN40_INTERNAL_36092088_4_k_cu_9d56fa4d_137424cuda3std3__45__cpo3endE
	.align		8
        /*0020*/ 	.dword	_ZN40_INTERNAL_36092088_4_k_cu_9d56fa4d_137424cuda3std3__45__cpo6cbeginE
	.align		8
        /*0028*/ 	.dword	_ZN40_INTERNAL_36092088_4_k_cu_9d56fa4d_137424cuda3std3__45__cpo4cendE
	.align		8
        /*0030*/ 	.dword	_ZN40_INTERNAL_36092088_4_k_cu_9d56fa4d_137424cuda3std3__442_GLOBAL__N__36092088_4_k_cu_9d56fa4d_137426ignoreE
	.align		8
        /*0038*/ 	.dword	_ZN40_INTERNAL_36092088_4_k_cu_9d56fa4d_137424cuda3std3__419piecewise_constructE
	.align		8
        /*0040*/ 	.dword	_ZN40_INTERNAL_36092088_4_k_cu_9d56fa4d_137424cuda3std3__48in_placeE
	.align		8
        /*0048*/ 	.dword	_ZN40_INTERNAL_36092088_4_k_cu_9d56fa4d_137424cuda3std6ranges3__45__cpo4swapE
	.align		8
        /*0050*/ 	.dword	_ZN40_INTERNAL_36092088_4_k_cu_9d56fa4d_137424cuda3std6ranges3__45__cpo9iter_moveE
	.align		8
        /*0058*/ 	.dword	_ZN40_INTERNAL_36092088_4_k_cu_9d56fa4d_137424cute7productE
	.align		8
        /*0060*/ 	.dword	_ZN40_INTERNAL_36092088_4_k_cu_9d56fa4d_137424cute1_E
	.align		8
        /*0068*/ 	.dword	$str$22
	.align		8
        /*0070*/ 	.dword	$str$23


//--------------------- .text._ZN7cutlass13device_kernelINS_4gemm6kernel13GemmUniversalIN4cute5tupleIJiiiiEEENS1_10collective13CollectiveMmaINS1_34MainloopSm90TmaGmmaWarpSpecializedILi5ENS5_IJNS4_1CILi1EEESB_SB_EEENS1_32KernelTmaWarpSpecializedPingpongEEENS5_IJNSA_ILi64EEENSA_ILi240EEESF_EEENS_6half_tENS5_IJlSB_lEEESI_SJ_NS4_8TiledMMAINS4_8MMA_AtomIJNS4_4SM904GMMA25MMA_64x16x16_F32F16F16_SSILNSN_5MajorE0ELSP_0ELNSN_7ScaleInE1ELSQ_1EEEEEENS4_6LayoutISC_NS5_IJNSA_ILi0EEESU_SU_EEEEENS5_IJNS4_10UnderscoreESX_SX_EEEEENS4_13SM90_TMA_LOADENS4_14ComposedLayoutINS4_7SwizzleILi3ELi4ELi3EEENS4_18smem_ptr_flag_bitsILi16EEENST_INS5_IJNSA_ILi8EEESF_EEENS5_IJSF_SB_EEEEEEEvNS4_8identityES10_S1A_vS1B_EENS_8epilogue10collective6detail29Sm90TmaWarpSpecializedAdapterINS1E_15DefaultEpilogueISI_SJ_SJ_NS1D_6thread17LinearCombinationISI_Li1EffLNS1I_9ScaleType4KindE0ELNS_15FloatRoundStyleE2ESI_EENS1_15EpilogueDefaultEEEEEvvEEEEvNT_6ParamsE --------------------------
	.section	.text._ZN7cutlass13device_kernelINS_4gemm6kernel13GemmUniversalIN4cute5tupleIJiiiiEEENS1_10collective13CollectiveMmaINS1_34MainloopSm90TmaGmmaWarpSpecializedILi5ENS5_IJNS4_1CILi1EEESB_SB_EEENS1_32KernelTmaWarpSpecializedPingpongEEENS5_IJNSA_ILi64EEENSA_ILi240EEESF_EEENS_6half_tENS5_IJlSB_lEEESI_SJ_NS4_8TiledMMAINS4_8MMA_AtomIJNS4_4SM904GMMA25MMA_64x16x16_F32F16F16_SSILNSN_5MajorE0ELSP_0ELNSN_7ScaleInE1ELSQ_1EEEEEENS4_6LayoutISC_NS5_IJNSA_ILi0EEESU_SU_EEEEENS5_IJNS4_10UnderscoreESX_SX_EEEEENS4_13SM90_TMA_LOADENS4_14ComposedLayoutINS4_7SwizzleILi3ELi4ELi3EEENS4_18smem_ptr_flag_bitsILi16EEENST_INS5_IJNSA_ILi8EEESF_EEENS5_IJSF_SB_EEEEEEEvNS4_8identityES10_S1A_vS1B_EENS_8epilogue10collective6detail29Sm90TmaWarpSpecializedAdapterINS1E_15DefaultEpilogueISI_SJ_SJ_NS1D_6thread17LinearCombinationISI_Li1EffLNS1I_9ScaleType4KindE0ELNS_15FloatRoundStyleE2ESI_EENS1_15EpilogueDefaultEEEEEvvEEEEvNT_6ParamsE,"ax",@progbits
	.align	128
.text._ZN7cutlass13device_kernelINS_4gemm6kernel13GemmUniversalIN4cute5tupleIJiiiiEEENS1_10collective13CollectiveMmaINS1_34MainloopSm90TmaGmmaWarpSpecializedILi5ENS5_IJNS4_1CILi1EEESB_SB_EEENS1_32KernelTmaWarpSpecializedPingpongEEENS5_IJNSA_ILi64EEENSA_ILi240EEESF_EEENS_6half_tENS5_IJlSB_lEEESI_SJ_NS4_8TiledMMAINS4_8MMA_AtomIJNS4_4SM904GMMA25MMA_64x16x16_F32F16F16_SSILNSN_5MajorE0ELSP_0ELNSN_7ScaleInE1ELSQ_1EEEEEENS4_6LayoutISC_NS5_IJNSA_ILi0EEESU_SU_EEEEENS5_IJNS4_10UnderscoreESX_SX_EEEEENS4_13SM90_TMA_LOADENS4_14ComposedLayoutINS4_7SwizzleILi3ELi4ELi3EEENS4_18smem_ptr_flag_bitsILi16EEENST_INS5_IJNSA_ILi8EEESF_EEENS5_IJSF_SB_EEEEEEEvNS4_8identityES10_S1A_vS1B_EENS_8epilogue10collective6detail29Sm90TmaWarpSpecializedAdapterINS1E_15DefaultEpilogueISI_SJ_SJ_NS1D_6thread17LinearCombinationISI_Li1EffLNS1I_9ScaleType4KindE0ELNS_15FloatRoundStyleE2ESI_EENS1_15EpilogueDefaultEEEEEvvEEEEvNT_6ParamsE:
        .type           _ZN7cutlass13device_kernelINS_4gemm6kernel13GemmUniversalIN4cute5tupleIJiiiiEEENS1_10collective13CollectiveMmaINS1_34MainloopSm90TmaGmmaWarpSpecializedILi5ENS5_IJNS4_1CILi1EEESB_SB_EEENS1_32KernelTmaWarpSpecializedPingpongEEENS5_IJNSA_ILi64EEENSA_ILi240EEESF_EEENS_6half_tENS5_IJlSB_lEEESI_SJ_NS4_8TiledMMAINS4_8MMA_AtomIJNS4_4SM904GMMA25MMA_64x16x16_F32F16F16_SSILNSN_5MajorE0ELSP_0ELNSN_7ScaleInE1ELSQ_1EEEEEENS4_6LayoutISC_NS5_IJNSA_ILi0EEESU_SU_EEEEENS5_IJNS4_10UnderscoreESX_SX_EEEEENS4_13SM90_TMA_LOADENS4_14ComposedLayoutINS4_7SwizzleILi3ELi4ELi3EEENS4_18smem_ptr_flag_bitsILi16EEENST_INS5_IJNSA_ILi8EEESF_EEENS5_IJSF_SB_EEEEEEEvNS4_8identityES10_S1A_vS1B_EENS_8epilogue10collective6detail29Sm90TmaWarpSpecializedAdapterINS1E_15DefaultEpilogueISI_SJ_SJ_NS1D_6thread17LinearCombinationISI_Li1EffLNS1I_9ScaleType4KindE0ELNS_15FloatRoundStyleE2ESI_EENS1_15EpilogueDefaultEEEEEvvEEEEvNT_6ParamsE,@function
        .size           _ZN7cutlass13device_kernelINS_4gemm6kernel13GemmUniversalIN4cute5tupleIJiiiiEEENS1_10collective13CollectiveMmaINS1_34MainloopSm90TmaGmmaWarpSpecializedILi5ENS5_IJNS4_1CILi1EEESB_SB_EEENS1_32KernelTmaWarpSpecializedPingpongEEENS5_IJNSA_ILi64EEENSA_ILi240EEESF_EEENS_6half_tENS5_IJlSB_lEEESI_SJ_NS4_8TiledMMAINS4_8MMA_AtomIJNS4_4SM904GMMA25MMA_64x16x16_F32F16F16_SSILNSN_5MajorE0ELSP_0ELNSN_7ScaleInE1ELSQ_1EEEEEENS4_6LayoutISC_NS5_IJNSA_ILi0EEESU_SU_EEEEENS5_IJNS4_10UnderscoreESX_SX_EEEEENS4_13SM90_TMA_LOADENS4_14ComposedLayoutINS4_7SwizzleILi3ELi4ELi3EEENS4_18smem_ptr_flag_bitsILi16EEENST_INS5_IJNSA_ILi8EEESF_EEENS5_IJSF_SB_EEEEEEEvNS4_8identityES10_S1A_vS1B_EENS_8epilogue10collective6detail29Sm90TmaWarpSpecializedAdapterINS1E_15DefaultEpilogueISI_SJ_SJ_NS1D_6thread17LinearCombinationISI_Li1EffLNS1I_9ScaleType4KindE0ELNS_15FloatRoundStyleE2ESI_EENS1_15EpilogueDefaultEEEEEvvEEEEvNT_6ParamsE,(.L_x_311 - _ZN7cutlass13device_kernelINS_4gemm6kernel13GemmUniversalIN4cute5tupleIJiiiiEEENS1_10collective13CollectiveMmaINS1_34MainloopSm90TmaGmmaWarpSpecializedILi5ENS5_IJNS4_1CILi1EEESB_SB_EEENS1_32KernelTmaWarpSpecializedPingpongEEENS5_IJNSA_ILi64EEENSA_ILi240EEESF_EEENS_6half_tENS5_IJlSB_lEEESI_SJ_NS4_8TiledMMAINS4_8MMA_AtomIJNS4_4SM904GMMA25MMA_64x16x16_F32F16F16_SSILNSN_5MajorE0ELSP_0ELNSN_7ScaleInE1ELSQ_1EEEEEENS4_6LayoutISC_NS5_IJNSA_ILi0EEESU_SU_EEEEENS5_IJNS4_10UnderscoreESX_SX_EEEEENS4_13SM90_TMA_LOADENS4_14ComposedLayoutINS4_7SwizzleILi3ELi4ELi3EEENS4_18smem_ptr_flag_bitsILi16EEENST_INS5_IJNSA_ILi8EEESF_EEENS5_IJSF_SB_EEEEEEEvNS4_8identityES10_S1A_vS1B_EENS_8epilogue10collective6detail29Sm90TmaWarpSpecializedAdapterINS1E_15DefaultEpilogueISI_SJ_SJ_NS1D_6thread17LinearCombinationISI_Li1EffLNS1I_9ScaleType4KindE0ELNS_15FloatRoundStyleE2ESI_EENS1_15EpilogueDefaultEEEEEvvEEEEvNT_6ParamsE)
        .other          _ZN7cutlass13device_kernelINS_4gemm6kernel13GemmUniversalIN4cute5tupleIJiiiiEEENS1_10collective13CollectiveMmaINS1_34MainloopSm90TmaGmmaWarpSpecializedILi5ENS5_IJNS4_1CILi1EEESB_SB_EEENS1_32KernelTmaWarpSpecializedPingpongEEENS5_IJNSA_ILi64EEENSA_ILi240EEESF_EEENS_6half_tENS5_IJlSB_lEEESI_SJ_NS4_8TiledMMAINS4_8MMA_AtomIJNS4_4SM904GMMA25MMA_64x16x16_F32F16F16_SSILNSN_5MajorE0ELSP_0ELNSN_7ScaleInE1ELSQ_1EEEEEENS4_6LayoutISC_NS5_IJNSA_ILi0EEESU_SU_EEEEENS5_IJNS4_10UnderscoreESX_SX_EEEEENS4_13SM90_TMA_LOADENS4_14ComposedLayoutINS4_7SwizzleILi3ELi4ELi3EEENS4_18smem_ptr_flag_bitsILi16EEENST_INS5_IJNSA_ILi8EEESF_EEENS5_IJSF_SB_EEEEEEEvNS4_8identityES10_S1A_vS1B_EENS_8epilogue10collective6detail29Sm90TmaWarpSpecializedAdapterINS1E_15DefaultEpilogueISI_SJ_SJ_NS1D_6thread17LinearCombinationISI_Li1EffLNS1I_9ScaleType4KindE0ELNS_15FloatRoundStyleE2ESI_EENS1_15EpilogueDefaultEEEEEvvEEEEvNT_6ParamsE,@"STO_CUDA_ENTRY STV_DEFAULT"
_ZN7cutlass13device_kernelINS_4gemm6kernel13GemmUniversalIN4cute5tupleIJiiiiEEENS1_10collective13CollectiveMmaINS1_34MainloopSm90TmaGmmaWarpSpecializedILi5ENS5_IJNS4_1CILi1EEESB_SB_EEENS1_32KernelTmaWarpSpecializedPingpongEEENS5_IJNSA_ILi64EEENSA_ILi240EEESF_EEENS_6half_tENS5_IJlSB_lEEESI_SJ_NS4_8TiledMMAINS4_8MMA_AtomIJNS4_4SM904GMMA25MMA_64x16x16_F32F16F16_SSILNSN_5MajorE0ELSP_0ELNSN_7ScaleInE1ELSQ_1EEEEEENS4_6LayoutISC_NS5_IJNSA_ILi0EEESU_SU_EEEEENS5_IJNS4_10UnderscoreESX_SX_EEEEENS4_13SM90_TMA_LOADENS4_14ComposedLayoutINS4_7SwizzleILi3ELi4ELi3EEENS4_18smem_ptr_flag_bitsILi16EEENST_INS5_IJNSA_ILi8EEESF_EEENS5_IJSF_SB_EEEEEEEvNS4_8identityES10_S1A_vS1B_EENS_8epilogue10collective6detail29Sm90TmaWarpSpecializedAdapterINS1E_15DefaultEpilogueISI_SJ_SJ_NS1D_6thread17LinearCombinationISI_Li1EffLNS1I_9ScaleType4KindE0ELNS_15FloatRoundStyleE2ESI_EENS1_15EpilogueDefaultEEEEEvvEEEEvNT_6ParamsE:
[----:B------:R-:W0:Y:S02]  /*0000*/  LDC R1, c[0x0][0x28] ;  /* 0x00000a00ff017b82 */ /* 0x000e240000000800 */
[----:B0-----:R-:W-:Y:S01]  /*0010*/  VIADD R1, R1, 0xfffffff8 ;  /* 0xfffffff801017836 */ /* 0x001fe20000000000 */
[----:B------:R-:W0:Y:S01]  /*0020*/  S2R R4, SR_TID.X ;  /* 0x0000000000047919 */ /* 0x000e220000002100 */
[----:B------:R-:W-:Y:S01]  /*0030*/  ELECT P0, URZ, PT ;  /* 0x00000000003f782f */ /* 0x000fe20003800000 */
[----:B------:R-:W-:Y:S01]  /*0040*/  BSSY B0, `(.L_x_0) ;  /* 0x000000f000007945 */ /* 0x000fe20003800000 */
[--C-:B0-----:R-:W-:Y:S02]  /*0050*/  SHF.R.U32.HI R0, RZ, 0x5, R4.reuse ;  /* 0x00000005ff007819 */ /* 0x101fe40000011604 */
[----:B------:R-:W-:-:S03]  /*0060*/  SHF.R.U32.HI R5, RZ, 0x7, R4 ;  /* 0x00000007ff057819 */ /* 0x000fc60000011604 */
[----:B------:R-:W0:Y:S04]  /*0070*/  SHFL.IDX PT, R2, R0, RZ, 0x1f ;  /* 0x00001fff00027589 */ /* 0x000e2800000e0000 */
[----:B------:R1:W2:Y:S01]  /*0080*/  SHFL.IDX PT, R8, R5, RZ, 0x1f ;  /* 0x00001fff05087589 */ /* 0x0002a200000e0000 */
[----:B0-----:R-:W-:-:S13]  /*0090*/  ISETP.NE.OR P0, PT, R2, RZ, !P0 ;  /* 0x000000ff0200720c */ /* 0x001fda0004705670 */
[----:B-12---:R-:W-:Y:S05]  /*00a0*/  @P0 BRA `(.L_x_1) ;  /* 0x0000000000200947 */ /* 0x006fea0003800000 */
[----:B------:R-:W-:Y:S02]  /*00b0*/  ULDC.64 UR4, c[0x0][0x198] ;  /* 0x0000660000047ab9 */ /* 0x000fe40000000a00 */
[----:B------:R-:W-:Y:S02]  /*00c0*/  UIADD3 UR6, UP0, UR4, 0xf0, URZ ;  /* 0x000000f004067890 */ /* 0x000fe4000ff1e03f */
[----:B------:R-:W-:Y:S02]  /*00d0*/  UIADD3 UR4, UP1, UR4, 0x1f0, URZ ;  /* 0x000001f004047890 */ /* 0x000fe4000ff3e03f */
[----:B------:R-:W-:Y:S02]  /*00e0*/  UIADD3.X UR7, URZ, UR5, URZ, UP0, !UPT ;  /* 0x000000053f077290 */ /* 0x000fe400087fe43f */
[----:B------:R-:W-:-:S07]  /*00f0*/  UIADD3.X UR5, URZ, UR5, URZ, UP1, !UPT ;  /* 0x000000053f057290 */ /* 0x000fce0008ffe43f */
[----:B------:R0:W-:Y:S02]  /*0100*/  UTMACCTL.PF [UR6] ;  /* 0x00000000060079b9 */ /* 0x0001e40008040000 */
[----:B------:R0:W-:Y:S02]  /*0110*/  UTMACCTL.PF [UR4] ;  /* 0x00000000040079b9 */ /* 0x0001e40008040000 */
[----:B0-----:R-:W-:Y:S01]  /*0120*/  NOP ;  /* 0x0000000000007918 */ /* 0x001fe20000000000 */
.L_x_1:
[----:B------:R-:W-:Y:S05]  /*0130*/  BSYNC B0 ;  /* 0x0000000000007941 */ /* 0x000fea0003800000 */
.L_x_0:
[----:B------:R-:W0:Y:S02]  /*0140*/  SHFL.IDX PT, R3, R0, RZ, 0x1f ;  /* 0x00001fff00037589 */ /* 0x000e2400000e0000 */
[----:B0-----:R-:W-:-:S13]  /*0150*/  ISETP.NE.AND P0, PT, R3, RZ, PT ;  /* 0x000000ff0300720c */ /* 0x001fda0003f05270 */
[----:B------:R-:W-:Y:S05]  /*0160*/  @P0 BRA `(.L_x_2) ;  /* 0x0000000000600947 */ /* 0x000fea0003800000 */
[----:B------:R-:W0:Y:S01]  /*0170*/  S2UR UR8, SR_CgaCtaId ;  /* 0x00000000000879c3 */ /* 0x000e220000008800 */
[----:B------:R-:W-:Y:S01]  /*0180*/  UMOV UR4, 0x400 ;  /* 0x0000040000047882 */ /* 0x000fe20000000000 */
[----:B------:R-:W-:Y:S01]  /*0190*/  UMOV UR5, 0x1 ;  /* 0x0000000100057882 */ /* 0x000fe20000000000 */
[----:B------:R-:W-:Y:S01]  /*01a0*/  UMOV UR6, 0x80 ;  /* 0x0000008000067882 */ /* 0x000fe20000000000 */
[----:B------:R-:W-:Y:S01]  /*01b0*/  ELECT P0, URZ, PT ;  /* 0x00000000003f782f */ /* 0x000fe20003800000 */
[----:B------:R-:W-:-:S04]  /*01c0*/  UIADD3 UR6, -UR6, 0x100000, URZ ;  /* 0x0010000006067890 */ /* 0x000fc8000fffe13f */
[----:B------:R-:W-:Y:S02]  /*01d0*/  USHF.L.U32 UR7, UR6, 0xb, URZ ;  /* 0x0000000b06077899 */ /* 0x000fe4000800063f */
[----:B------:R-:W-:Y:S02]  /*01e0*/  USHF.L.U32 UR6, UR6, 0x1, URZ ;  /* 0x0000000106067899 */ /* 0x000fe4000800063f */
[----:B0-----:R-:W-:Y:S02]  /*01f0*/  ULEA UR8, UR8, UR4, 0x18 ;  /* 0x0000000408087291 */ /* 0x001fe4000f8ec03f */
[----:B------:R-:W-:-:S04]  /*0200*/  UIADD3 UR4, -UR5, 0x100000, URZ ;  /* 0x0010000005047890 */ /* 0x000fc8000fffe13f */
[----:B------:R-:W-:Y:S02]  /*0210*/  USHF.L.U32 UR5, UR4, 0xb, URZ ;  /* 0x0000000b04057899 */ /* 0x000fe4000800063f */
[----:B------:R-:W-:Y:S01]  /*0220*/  USHF.L.U32 UR4, UR4, 0x1, URZ ;  /* 0x0000000104047899 */ /* 0x000fe2000800063f */
[----:B------:R-:W0:Y:S11]  /*0230*/  FENCE.VIEW.ASYNC.S ;  /* 0x00000000000073c6 */ /* 0x000e360000000000 */
[----:B0-----:R0:W1:Y:S01]  /*0240*/  SYNCS.EXCH.64 URZ, [UR8], UR4 ;  /* 0x00000004083f75b2 */ /* 0x0010620008000100 */
[----:B------:R0:W2:Y:S01]  /*0250*/  SYNCS.EXCH.64 URZ, [UR8+0x28], UR6 ;  /* 0x00002806083f75b2 */ /* 0x0000a20008000100 */
[----:B------:R0:W3:Y:S01]  /*0260*/  SYNCS.EXCH.64 URZ, [UR8+0x8], UR4 ;  /* 0x00000804083f75b2 */ /* 0x0000e20008000100 */
[----:B------:R0:W4:Y:S01]  /*0270*/  SYNCS.EXCH.64 URZ, [UR8+0x30], UR6 ;  /* 0x00003006083f75b2 */ /* 0x0001220008000100 */
[----:B------:R0:W0:Y:S01]  /*0280*/  SYNCS.EXCH.64 URZ, [UR8+0x10], UR4 ;  /* 0x00001004083f75b2 */ /* 0x0000220008000100 */
[----:B------:R0:W0:Y:S01]  /*0290*/  SYNCS.EXCH.64 URZ, [UR8+0x38], UR6 ;  /* 0x00003806083f75b2 */ /* 0x0000220008000100 */
[----:B------:R0:W0:Y:S01]  /*02a0*/  SYNCS.EXCH.64 URZ, [UR8+0x18], UR4 ;  /* 0x00001804083f75b2 */ /* 0x0000220008000100 */
[----:B------:R0:W0:Y:S01]  /*02b0*/  SYNCS.EXCH.64 URZ, [UR8+0x40], UR6 ;  /* 0x00004006083f75b2 */ /* 0x0000220008000100 */
[----:B------:R0:W0:Y:S01]  /*02c0*/  SYNCS.EXCH.64 URZ, [UR8+0x20], UR4 ;  /* 0x00002004083f75b2 */ /* 0x0000220008000100 */
[----:B------:R0:W0:Y:S01]  /*02d0*/  SYNCS.EXCH.64 URZ, [UR8+0x48], UR6 ;  /* 0x00004806083f75b2 */ /* 0x0000220008000100 */
[----:B------:R-:W-:Y:S01]  /*02e0*/  NOP ;  /* 0x0000000000007918 */ /* 0x000fe20000000000 */
.L_x_2:
[----:B------:R-:W5:Y:S01]  /*02f0*/  SHFL.IDX PT, R6, R0, RZ, 0x1f ;  /* 0x00001fff00067589 */ /* 0x000f6200000e0000 */
[----:B------:R-:W-:Y:S01]  /*0300*/  ELECT P0, URZ, PT ;  /* 0x00000000003f782f */ /* 0x000fe20003800000 */
[----:B------:R-:W-:Y:S01]  /*0310*/  NOP ;  /* 0x0000000000007918 */ /* 0x000fe20000000000 */
[----:B------:R-:W-:Y:S01]  /*0320*/  ELECT P1, URZ, PT ;  /* 0x00000000003f782f */ /* 0x000fe20003820000 */
[----:B------:R-:W1:Y:S01]  /*0330*/  SHFL.IDX PT, R3, R0, RZ, 0x1f ;  /* 0x00001fff00037589 */ /* 0x000e6200000e0000 */
[----:B0-----:R-:W-:Y:S01]  /*0340*/  UMOV UR4, 0x20 ;  /* 0x0000002000047882 */ /* 0x001fe20000000000 */
[----:B------:R-:W-:Y:S01]  /*0350*/  UMOV UR11, 0x80 ;  /* 0x00000080000b7882 */ /* 0x000fe20000000000 */
[----:B------:R-:W-:Y:S01]  /*0360*/  NOP ;  /* 0x0000000000007918 */ /* 0x000fe20000000000 */
[C---:B------:R-:W-:Y:S01]  /*0370*/  VIADD R33, R8.reuse, 0xffffffff ;  /* 0xffffffff08217836 */ /* 0x040fe20000000000 */
[----:B------:R-:W0:Y:S01]  /*0380*/  SHFL.IDX PT, R5, R5, RZ, 0x1f ;  /* 0x00001fff05057589 */ /* 0x000e2200000e0000 */
[----:B------:R-:W-:Y:S01]  /*0390*/  ULDC.64 UR44, c[0x0][0x208] ;  /* 0x00008200002c7ab9 */ /* 0x000fe20000000a00 */
[----:B------:R-:W-:-:S02]  /*03a0*/  ISETP.NE.AND P2, PT, R8, RZ, PT ;  /* 0x000000ff0800720c */ /* 0x000fc40003f45270 */
[----:B------:R-:W-:Y:S02]  /*03b0*/  ISETP.GE.U32.AND P3, PT, R33, 0x2, PT ;  /* 0x000000022100780c */ /* 0x000fe40003f66070 */
[----:B-----5:R-:W-:Y:S02]  /*03c0*/  ISETP.NE.OR P0, PT, R6, RZ, !P0 ;  /* 0x000000ff0600720c */ /* 0x020fe40004705670 */
[----:B-1----:R-:W-:Y:S02]  /*03d0*/  ISETP.NE.OR P1, PT, R3, RZ, !P1 ;  /* 0x000000ff0300720c */ /* 0x002fe40004f25670 */
[----:B------:R-:W-:-:S04]  /*03e0*/  SHF.R.S32.HI R3, RZ, 0x1f, R2 ;  /* 0x0000001fff037819 */ /* 0x000fc80000011402 */
[----:B------:R-:W-:-:S05]  /*03f0*/  LEA.HI R3, R3, R2, RZ, 0x2 ;  /* 0x0000000203037211 */ /* 0x000fca00078f10ff */
[----:B------:R-:W-:Y:S01]  /*0400*/  VOTEU.ALL UP0, P0 ;  /* 0x00000000003f7886 */ /* 0x000fe20000000000 */
[----:B------:R-:W-:Y:S01]  /*0410*/  LOP3.LUT R3, R3, 0xfffffffc, RZ, 0xc0, !PT ;  /* 0xfffffffc03037812 */ /* 0x000fe200078ec0ff */
[----:B------:R-:W-:-:S03]  /*0420*/  VOTEU.ALL UP1, P1 ;  /* 0x00000000003f7886 */ /* 0x000fc60000820000 */
[----:B------:R-:W1:Y:S01]  /*0430*/  @!UP0 S2UR UR7, SR_CgaCtaId ;  /* 0x00000000000789c3 */ /* 0x000e620000008800 */
[----:B------:R-:W-:Y:S01]  /*0440*/  @!UP0 UMOV UR6, 0x400 ;  /* 0x0000040000068882 */ /* 0x000fe20000000000 */
[----:B------:R-:W-:-:S04]  /*0450*/  @!UP0 UIADD3 UR4, -UR4, 0x100000, URZ ;  /* 0x0010000004048890 */ /* 0x000fc8000fffe13f */
[----:B------:R-:W-:Y:S02]  /*0460*/  @!UP0 USHF.L.U32 UR5, UR4, 0xb, URZ ;  /* 0x0000000b04058899 */ /* 0x000fe4000800063f */
[----:B------:R-:W-:Y:S01]  /*0470*/  @!UP0 USHF.L.U32 UR4, UR4, 0x1, URZ ;  /* 0x0000000104048899 */ /* 0x000fe2000800063f */
[----:B------:R-:W-:Y:S01]  /*0480*/  IMAD.IADD R0, R2, 0x1, -R3 ;  /* 0x0000000102007824 */ /* 0x000fe200078e0a03 */
[----:B------:R-:W-:Y:S01]  /*0490*/  @!UP1 UMOV UR9, 0x400 ;  /* 0x0000040000099882 */ /* 0x000fe20000000000 */
[----:B------:R-:W-:Y:S01]  /*04a0*/  VOTEU.ALL UP2, P1 ;  /* 0x00000000003f7886 */ /* 0x000fe20000840000 */
[----:B------:R-:W-:Y:S01]  /*04b0*/  VOTEU.ALL UP3, P1 ;  /* 0x00000000003f7886 */ /* 0x000fe20000860000 */
[----:B------:R-:W-:Y:S01]  /*04c0*/  VOTEU.ALL UP4, P1 ;  /* 0x00000000003f7886 */ /* 0x000fe20000880000 */
[----:B------:R-:W5:Y:S01]  /*04d0*/  @!UP1 S2UR UR10, SR_CgaCtaId ;  /* 0x00000000000a99c3 */ /* 0x000f620000008800 */
[----:B------:R-:W-:Y:S01]  /*04e0*/  VOTEU.ALL UP5, P1 ;  /* 0x00000000003f7886 */ /* 0x000fe200008a0000 */
[----:B------:R-:W-:-:S04]  /*04f0*/  SHF.R.S32.HI R3, RZ, 0x1f, R4 ;  /* 0x0000001fff037819 */ /* 0x000fc80000011404 */
[----:B------:R-:W-:-:S04]  /*0500*/  LEA.HI R3, R3, R4, RZ, 0x7 ;  /* 0x0000000403037211 */ /* 0x000fc800078f38ff */
[----:B------:R-:W-:-:S05]  /*0510*/  LOP3.LUT R3, R3, 0xffffff80, RZ, 0xc0, !PT ;  /* 0xffffff8003037812 */ /* 0x000fca00078ec0ff */
[----:B------:R-:W-:Y:S01]  /*0520*/  IMAD.IADD R3, R4, 0x1, -R3 ;  /* 0x0000000104037824 */ /* 0x000fe200078e0a03 */
[----:B-1----:R-:W-:Y:S02]  /*0530*/  @!UP0 ULEA UR8, UR7, UR6, 0x18 ;  /* 0x0000000607088291 */ /* 0x002fe4000f8ec03f */
[----:B------:R-:W-:-:S04]  /*0540*/  @!UP1 UIADD3 UR6, -UR11, 0x100000, URZ ;  /* 0x001000000b069890 */ /* 0x000fc8000fffe13f */
[----:B------:R-:W-:Y:S02]  /*0550*/  @!UP1 USHF.L.U32 UR7, UR6, 0xb, URZ ;  /* 0x0000000b06079899 */ /* 0x000fe4000800063f */
[----:B------:R-:W-:Y:S01]  /*0560*/  @!UP1 USHF.L.U32 UR6, UR6, 0x1, URZ ;  /* 0x0000000106069899 */ /* 0x000fe2000800063f */
[----:B------:R-:W-:Y:S01]  /*0570*/  VOTEU.ALL UP0, P0 ;  /* 0x00000000003f7886 */ /* 0x000fe20000000000 */
[----:B-----5:R-:W-:Y:S01]  /*0580*/  @!UP1 ULEA UR9, UR10, UR9, 0x18 ;  /* 0x000000090a099291 */ /* 0x020fe2000f8ec03f */
[----:B------:R-:W-:Y:S02]  /*0590*/  VOTEU.ALL UP1, P0 ;  /* 0x00000000003f7886 */ /* 0x000fe40000020000 */
[----:B------:R-:W-:Y:S01]  /*05a0*/  ULDC.64 UR10, c[0x0][0x598] ;  /* 0x00016600000a7ab9 */ /* 0x000fe20000000a00 */
[----:B------:R-:W-:Y:S01]  /*05b0*/  ISETP.NE.AND P0, PT, R0, 0x3, PT ;  /* 0x000000030000780c */ /* 0x000fe20003f05270 */
[----:B------:R-:W1:Y:S02]  /*05c0*/  FENCE.VIEW.ASYNC.S ;  /* 0x00000000000073c6 */ /* 0x000e640000000000 */
[----:B-1----:R1:W2:Y:S01]  /*05d0*/  @!UP0 SYNCS.EXCH.64 URZ, [UR8+0x80], UR4 ;  /* 0x00008004083f85b2 */ /* 0x0022a20008000100 */
[----:B------:R-:W-:-:S02]  /*05e0*/  ISETP.NE.U32.AND P1, PT, RZ, UR10, PT ;  /* 0x0000000aff007c0c */ /* 0x000fc4000bf25070 */
[----:B------:R-:W-:Y:S02]  /*05f0*/  ISETP.EQ.OR P0, PT, R0, RZ, !P0 ;  /* 0x000000ff0000720c */ /* 0x000fe40004702670 */
[----:B------:R-:W-:Y:S02]  /*0600*/  ISETP.NE.AND.EX P1, PT, RZ, UR11, PT, P1 ;  /* 0x0000000bff007c0c */ /* 0x000fe4000bf25310 */
[----:B------:R-:W-:-:S04]  /*0610*/  ISETP.EQ.AND P0, PT, R8, RZ, P0 ;  /* 0x000000ff0800720c */ /* 0x000fc80000702270 */
[----:B------:R-:W-:-:S04]  /*0620*/  SEL R16, RZ, 0x1, !P0 ;  /* 0x00000001ff107807 */ /* 0x000fc80004000000 */
[----:B------:R-:W-:Y:S01]  /*0630*/  SEL R16, R16, 0x2, P3 ;  /* 0x0000000210107807 */ /* 0x000fe20001800000 */
[----:B------:R1:W2:Y:S01]  /*0640*/  @!UP1 SYNCS.EXCH.64 URZ, [UR8+0x88], UR4 ;  /* 0x00008804083f95b2 */ /* 0x0002a20008000100 */
[----:B------:R-:W-:Y:S01]  /*0650*/  NOP ;  /* 0x0000000000007918 */ /* 0x000fe20000000000 */
[----:B------:R1:W2:Y:S01]  /*0660*/  @!UP2 SYNCS.EXCH.64 URZ, [UR9+0x60], UR6 ;  /* 0x00006006093fa5b2 */ /* 0x0002a20008000100 */
[----:B------:R1:W2:Y:S01]  /*0670*/  @!UP3 SYNCS.EXCH.64 URZ, [UR9+0x68], UR6 ;  /* 0x00006806093fb5b2 */ /* 0x0002a20008000100 */
[----:B------:R1:W2:Y:S01]  /*0680*/  @!UP4 SYNCS.EXCH.64 URZ, [UR9+0x70], UR6 ;  /* 0x00007006093fc5b2 */ /* 0x0002a20008000100 */
[----:B------:R1:W2:Y:S01]  /*0690*/  @!UP5 SYNCS.EXCH.64 URZ, [UR9+0x78], UR6 ;  /* 0x00007806093fd5b2 */ /* 0x0002a20008000100 */
[----:B------:R-:W-:Y:S01]  /*06a0*/  NOP ;  /* 0x0000000000007918 */ /* 0x000fe20000000000 */
[----:B--234-:R-:W-:Y:S06]  /*06b0*/  BAR.SYNC.DEFER_BLOCKING 0x0 ;  /* 0x0000000000007b1d */ /* 0x01cfec0000010000 */
[----:B01----:R-:W-:Y:S05]  /*06c0*/  @!P1 BRA `(.L_x_3) ;  /* 0x00000000001c9947 */ /* 0x003fea0003800000 */
[----:B------:R-:W0:Y:S02]  /*06d0*/  LDC.64 R6, c[0x0][0x598] ;  /* 0x00016600ff067b82 */ /* 0x000e240000000a00 */
[----:B0-----:R-:W2:Y:S02]  /*06e0*/  LDG.E.64 R6, desc[UR44][R6.64] ;  /* 0x0000002c06067981 */ /* 0x001ea4000c1e1b00 */
[----:B--2---:R-:W-:-:S04]  /*06f0*/  ISETP.NE.U32.AND P0, PT, R6, RZ, PT ;  /* 0x000000ff0600720c */ /* 0x004fc80003f05070 */
[----:B------:R-:W-:-:S13]  /*0700*/  ISETP.NE.AND.EX P0, PT, R7, RZ, PT, P0 ;  /* 0x000000ff0700720c */ /* 0x000fda0003f05300 */
[----:B------:R-:W-:Y:S05]  /*0710*/  @!P0 BRA `(.L_x_3) ;  /* 0x0000000000088947 */ /* 0x000fea0003800000 */
[----:B------:R1:W5:Y:S01]  /*0720*/  LD.E R145, desc[UR44][R6.64] ;  /* 0x0000002c06917980 */ /* 0x000362000c101900 */
[----:B------:R-:W-:Y:S05]  /*0730*/  BRA `(.L_x_4) ;  /* 0x0000000000247947 */ /* 0x000fea0003800000 */
.L_x_3:
[----:B------:R-:W-:Y:S02]  /*0740*/  ULDC.64 UR4, c[0x0][0x588] ;  /* 0x0001620000047ab9 */ /* 0x000fe40000000a00 */
[----:B------:R-:W-:-:S04]  /*0750*/  ISETP.NE.U32.AND P0, PT, RZ, UR4, PT ;  /* 0x00000004ff007c0c */ /* 0x000fc8000bf05070 */
[----:B------:R-:W-:-:S13]  /*0760*/  ISETP.NE.AND.EX P0, PT, RZ, UR5, PT, P0 ;  /* 0x00000005ff007c0c */ /* 0x000fda000bf05300 */
[----:B------:R-:W-:Y:S05]  /*0770*/  @!P0 BRA `(.L_x_5) ;  /* 0x00000000000c8947 */ /* 0x000fea0003800000 */
[----:B------:R-:W0:Y:S02]  /*0780*/  LDC.64 R6, c[0x0][0x588] ;  /* 0x00016200ff067b82 */ /* 0x000e240000000a00 */
[----:B0-----:R0:W5:Y:S01]  /*0790*/  LDG.E R145, desc[UR44][R6.64] ;  /* 0x0000002c06917981 */ /* 0x001162000c1e1900 */
[----:B------:R-:W-:Y:S05]  /*07a0*/  BRA `(.L_x_4) ;  /* 0x0000000000087947 */ /* 0x000fea0003800000 */
.L_x_5:
[----:B------:R-:W-:Y:S02]  /*07b0*/  ULDC UR4, c[0x0][0x580] ;  /* 0x0001600000047ab9 */ /* 0x000fe40000000800 */
[----:B------:R-:W-:-:S07]  /*07c0*/  IMAD.U32 R145, RZ, RZ, UR4 ;  /* 0x00000004ff917e24 */ /* 0x000fce000f8e00ff */
.L_x_4:
[----:B------:R-:W-:Y:S02]  /*07d0*/  ULDC.64 UR4, c[0x0][0x5a0] ;  /* 0x0001680000047ab9 */ /* 0x000fe40000000a00 */
[----:B------:R-:W-:-:S04]  /*07e0*/  ISETP.NE.U32.AND P0, PT, RZ, UR4, PT ;  /* 0x00000004ff007c0c */ /* 0x000fc8000bf05070 */
[----:B------:R-:W-:-:S13]  /*07f0*/  ISETP.NE.AND.EX P0, PT, RZ, UR5, PT, P0 ;  /* 0x00000005ff007c0c */ /* 0x000fda000bf05300 */
[----:B------:R-:W-:Y:S05]  /*0800*/  @!P0 BRA `(.L_x_6) ;  /* 0x00000000001c8947 */ /* 0x000fea0003800000 */
[----:B01----:R-:W0:Y:S02]  /*0810*/  LDC.64 R6, c[0x0][0x5a0] ;  /* 0x00016800ff067b82 */ /* 0x003e240000000a00 */
[----:B0-----:R-:W2:Y:S02]  /*0820*/  LDG.E.64 R6, desc[UR44][R6.64] ;  /* 0x0000002c06067981 */ /* 0x001ea4000c1e1b00 */
[----:B--2---:R-:W-:-:S04]  /*0830*/  ISETP.NE.U32.AND P0, PT, R6, RZ, PT ;  /* 0x000000ff0600720c */ /* 0x004fc80003f05070 */
[----:B------:R-:W-:-:S13]  /*0840*/  ISETP.NE.AND.EX P0, PT, R7, RZ, PT, P0 ;  /* 0x000000ff0700720c */ /* 0x000fda0003f05300 */
[----:B------:R-:W-:Y:S05]  /*0850*/  @!P0 BRA `(.L_x_6) ;  /* 0x0000000000088947 */ /* 0x000fea0003800000 */
[----:B------:R3:W5:Y:S01]  /*0860*/  LD.E R144, desc[UR44][R6.64] ;  /* 0x0000002c06907980 */ /* 0x000762000c101900 */
[----:B------:R-:W-:Y:S05]  /*0870*/  BRA `(.L_x_7) ;  /* 0x0000000000247947 */ /* 0x000fea0003800000 */
.L_x_6:
[----:B------:R-:W-:Y:S02]  /*0880*/  ULDC.64 UR4, c[0x0][0x590] ;  /* 0x0001640000047ab9 */ /* 0x000fe40000000a00 */
[----:B------:R-:W-:-:S04]  /*0890*/  ISETP.NE.U32.AND P0, PT, RZ, UR4, PT ;  /* 0x00000004ff007c0c */ /* 0x000fc8000bf05070 */
[----:B------:R-:W-:-:S13]  /*08a0*/  ISETP.NE.AND.EX P0, PT, RZ, UR5, PT, P0 ;  /* 0x00000005ff007c0c */ /* 0x000fda000bf05300 */
[----:B------:R-:W-:Y:S05]  /*08b0*/  @!P0 BRA `(.L_x_8) ;  /* 0x00000000000c8947 */ /* 0x000fea0003800000 */
[----:B01----:R-:W0:Y:S02]  /*08c0*/  LDC.64 R6, c[0x0][0x590] ;  /* 0x00016400ff067b82 */ /* 0x003e240000000a00 */
[----:B0-----:R2:W5:Y:S01]  /*08d0*/  LDG.E R144, desc[UR44][R6.64] ;  /* 0x0000002c06907981 */ /* 0x001562000c1e1900 */
[----:B------:R-:W-:Y:S05]  /*08e0*/  BRA `(.L_x_7) ;  /* 0x0000000000087947 */ /* 0x000fea0003800000 */
.L_x_8:
[----:B------:R-:W-:Y:S02]  /*08f0*/  ULDC UR4, c[0x0][0x584] ;  /* 0x0001610000047ab9 */ /* 0x000fe40000000800 */
[----:B------:R-:W-:-:S07]  /*0900*/  IMAD.U32 R144, RZ, RZ, UR4 ;  /* 0x00000004ff907e24 */ /* 0x000fce000f8e00ff */
.L_x_7:
[----:B------:R-:W4:Y:S01]  /*0910*/  LDC R2, c[0x0][0x65c] ;  /* 0x00019700ff027b82 */ /* 0x000f220000000800 */
[----:B------:R-:W4:Y:S01]  /*0920*/  S2R R14, SR_CTAID.Y ;  /* 0x00000000000e7919 */ /* 0x000f220000002600 */
[----:B------:R-:W-:Y:S01]  /*0930*/  ULDC UR6, c[0x0][0x28c] ;  /* 0x0000a30000067ab9 */ /* 0x000fe20000000800 */
[----:B------:R-:W-:Y:S01]  /*0940*/  ISETP.NE.AND P0, PT, R8, 0x2, PT ;  /* 0x000000020800780c */ /* 0x000fe20003f05270 */
[----:B------:R-:W-:Y:S01]  /*0950*/  UIADD3 UR6, UR6, 0x3f, URZ ;  /* 0x0000003f06067890 */ /* 0x000fe2000fffe03f */
[----:B0123--:R-:W0:Y:S01]  /*0960*/  S2R R6, SR_CTAID.X ;  /* 0x0000000000067919 */ /* 0x00fe220000002500 */
[----:B------:R-:W-:Y:S01]  /*0970*/  IMAD.MOV.U32 R7, RZ, RZ, RZ ;  /* 0x000000ffff077224 */ /* 0x000fe200078e00ff */
[----:B------:R-:W-:Y:S01]  /*0980*/  UMOV UR36, URZ ;  /* 0x0000003f00247c82 */ /* 0x000fe20008000000 */
[----:B------:R-:W-:Y:S01]  /*0990*/  USHF.R.S32.HI UR7, URZ, 0x1f, UR6 ;  /* 0x0000001f3f077899 */ /* 0x000fe20008011406 */
[----:B------:R-:W-:Y:S01]  /*09a0*/  UMOV UR37, URZ ;  /* 0x0000003f00257c82 */ /* 0x000fe20008000000 */
[----:B------:R-:W-:-:S02]  /*09b0*/  ULDC.64 UR8, c[0x0][0x650] ;  /* 0x0001940000087ab9 */ /* 0x000fc40000000a00 */
[----:B------:R-:W-:-:S04]  /*09c0*/  ULEA.HI UR7, UR7, UR6, URZ, 0x6 ;  /* 0x0000000607077291 */ /* 0x000fc8000f8f303f */
[----:B------:R-:W-:Y:S01]  /*09d0*/  USHF.R.S32.HI UR38, URZ, 0x6, UR7 ;  /* 0x000000063f267899 */ /* 0x000fe20008011407 */
[----:B----4-:R-:W-:-:S13]  /*09e0*/  ISETP.NE.AND P1, PT, R2, 0x1, PT ;  /* 0x000000010200780c */ /* 0x010fda0003f25270 */
[----:B------:R-:W0:Y:S01]  /*09f0*/  @P1 LDC R19, c[0x0][0x10] ;  /* 0x00000400ff131b82 */ /* 0x000e220000000800 */
[----:B------:R-:W-:Y:S02]  /*0a00*/  @P1 IMAD.MOV.U32 R8, RZ, RZ, R14 ;  /* 0x000000ffff081224 */ /* 0x000fe400078e000e */
[----:B------:R-:W-:Y:S02]  /*0a10*/  @P1 IMAD.MOV.U32 R9, RZ, RZ, RZ ;  /* 0x000000ffff091224 */ /* 0x000fe400078e00ff */
[----:B------:R-:W-:-:S03]  /*0a20*/  @P1 IMAD.MOV.U32 R17, RZ, RZ, RZ ;  /* 0x000000ffff111224 */ /* 0x000fc600078e00ff */
[----:B------:R-:W1:Y:S01]  /*0a30*/  @!P1 LDC R11, c[0x0][0xc] ;  /* 0x00000300ff0b9b82 */ /* 0x000e620000000800 */
[----:B------:R-:W-:Y:S01]  /*0a40*/  ULDC UR4, c[0x0][0xc] ;  /* 0x0000030000047ab9 */ /* 0x000fe20000000800 */
[----:B------:R-:W-:Y:S02]  /*0a50*/  ULDC UR5, c[0x0][0x10] ;  /* 0x0000040000057ab9 */ /* 0x000fe40000000800 */
[----:B------:R-:W-:-:S04]  /*0a60*/  UIMAD.WIDE.U32 UR4, UR4, UR5, URZ ;  /* 0x00000005040472a5 */ /* 0x000fc8000f8e003f */
[----:B------:R-:W2:Y:S01]  /*0a70*/  LDC R2, c[0x0][0x14] ;  /* 0x00000500ff027b82 */ /* 0x000ea20000000800 */
[----:B0-----:R-:W-:-:S04]  /*0a80*/  @P1 IMAD.WIDE.U32 R18, R6, R19, R8 ;  /* 0x0000001306121225 */ /* 0x001fc800078e0008 */
[----:B------:R-:W-:Y:S02]  /*0a90*/  @P1 IMAD.IADD R17, R19, 0x1, R17 ;  /* 0x0000000113111824 */ /* 0x000fe400078e0211 */
[----:B-1----:R-:W-:-:S04]  /*0aa0*/  @!P1 IMAD.WIDE.U32 R8, R11, R14, R6 ;  /* 0x0000000e0b089225 */ /* 0x002fc800078e0006 */
[----:B------:R-:W-:Y:S02]  /*0ab0*/  @!P1 IMAD.MOV.U32 R18, RZ, RZ, R8 ;  /* 0x000000ffff129224 */ /* 0x000fe400078e0008 */
[----:B------:R-:W-:Y:S02]  /*0ac0*/  @!P1 IMAD.MOV.U32 R17, RZ, RZ, R9 ;  /* 0x000000ffff119224 */ /* 0x000fe400078e0009 */
[----:B--2---:R-:W-:-:S04]  /*0ad0*/  IMAD.WIDE.U32 R12, R2, UR4, RZ ;  /* 0x00000004020c7c25 */ /* 0x004fc8000f8e00ff */
[----:B------:R-:W-:Y:S01]  /*0ae0*/  IMAD R23, R2, UR5, RZ ;  /* 0x0000000502177c24 */ /* 0x000fe2000f8e02ff */
[----:B------:R0:W-:Y:S03]  /*0af0*/  STL.64 [R1], R12 ;  /* 0x0000000c01007387 */ /* 0x0001e60000100a00 */
[----:B------:R-:W-:Y:S01]  /*0b00*/  IMAD.IADD R23, R13, 0x1, R23 ;  /* 0x000000010d177824 */ /* 0x000fe200078e0217 */
[----:B------:R-:W-:Y:S06]  /*0b10*/  @P0 BRA `(.L_x_9) ;  /* 0x0000000000200947 */ /* 0x000fec0003800000 */
[----:B------:R-:W-:Y:S01]  /*0b20*/  UISETP.GE.U32.AND UP0, UPT, UR38, 0x5, UPT ;  /* 0x000000052600788c */ /* 0x000fe2000bf06070 */
[----:B------:R-:W-:Y:S01]  /*0b30*/  IADD3 R18, P0, R18, R12, RZ ;  /* 0x0000000c12127210 */ /* 0x000fe20007f1e0ff */
[----:B------:R-:W-:Y:S01]  /*0b40*/  UIMAD.WIDE.U32 UR4, UR38, -0x33333333, URZ ;  /* 0xcccccccd260478a5 */ /* 0x000fe2000f8e003f */
[----:B------:R-:W-:-:S03]  /*0b50*/  UMOV UR37, URZ ;  /* 0x0000003f00257c82 */ /* 0x000fc60008000000 */
[----:B------:R-:W-:Y:S01]  /*0b60*/  USHF.R.U32.HI UR4, URZ, 0x2, UR5 ;  /* 0x000000023f047899 */ /* 0x000fe20008011605 */
[----:B------:R-:W-:-:S03]  /*0b70*/  IMAD.X R17, R23, 0x1, R17, P0 ;  /* 0x0000000117117824 */ /* 0x000fc600000e0611 */
[----:B------:R-:W-:Y:S02]  /*0b80*/  UIMAD UR36, UR4, -0x5, UR38 ;  /* 0xfffffffb042478a4 */ /* 0x000fe4000f8e0226 */
[----:B------:R-:W-:-:S12]  /*0b90*/  @UP0 ULOP3.LUT UR37, UR4, 0x1, URZ, 0xc0, !UPT ;  /* 0x0000000104250892 */ /* 0x000fd8000f8ec03f */
.L_x_9:
[----:B------:R-:W-:Y:S01]  /*0ba0*/  ISETP.GE.U32.AND P0, PT, R18, UR8, PT ;  /* 0x0000000812007c0c */ /* 0x000fe2000bf06070 */
[----:B------:R-:W-:Y:S01]  /*0bb0*/  IMAD.MOV.U32 R19, RZ, RZ, -0x1 ;  /* 0xffffffffff137424 */ /* 0x000fe200078e00ff */
[----:B------:R-:W-:Y:S01]  /*0bc0*/  PRMT R8, RZ, 0x7610, R8 ;  /* 0x00007610ff087816 */ /* 0x000fe20000000008 */
[----:B------:R-:W-:Y:S01]  /*0bd0*/  IMAD.MOV.U32 R22, RZ, RZ, -0x1 ;  /* 0xffffffffff167424 */ /* 0x000fe200078e00ff */
[----:B------:R-:W-:Y:S01]  /*0be0*/  ISETP.GE.U32.AND.EX P0, PT, R17, UR9, PT, P0 ;  /* 0x0000000911007c0c */ /* 0x000fe2000bf06100 */
[----:B------:R-:W-:-:S12]  /*0bf0*/  IMAD.MOV.U32 R2, RZ, RZ, -0x1 ;  /* 0xffffffffff027424 */ /* 0x000fd800078e00ff */
[----:B------:R-:W-:Y:S05]  /*0c00*/  @P0 BRA `(.L_x_10) ;  /* 0x00000004005c0947 */ /* 0x000fea0003800000 */
[----:B------:R-:W1:Y:S01]  /*0c10*/  LDC.64 R20, c[0x0][0x628] ;  /* 0x00018a00ff147b82 */ /* 0x000e620000000a00 */
[----:B------:R-:W-:Y:S02]  /*0c20*/  IMAD.MOV.U32 R8, RZ, RZ, R18 ;  /* 0x000000ffff087224 */ /* 0x000fe400078e0012 */
[----:B------:R-:W-:-:S05]  /*0c30*/  IMAD.MOV.U32 R9, RZ, RZ, R17 ;  /* 0x000000ffff097224 */ /* 0x000fca00078e0011 */
[----:B------:R-:W2:Y:S08]  /*0c40*/  LDC R2, c[0x0][0x630] ;  /* 0x00018c00ff027b82 */ /* 0x000eb00000000800 */
[----:B------:R-:W3:Y:S01]  /*0c50*/  LDC.64 R24, c[0x0][0x620] ;  /* 0x00018800ff187b82 */ /* 0x000ee20000000a00 */
[----:B-1----:R-:W-:-:S04]  /*0c60*/  ISETP.NE.U32.AND P0, PT, R20, RZ, PT ;  /* 0x000000ff1400720c */ /* 0x002fc80003f05070 */
[----:B------:R-:W-:-:S13]  /*0c70*/  ISETP.NE.AND.EX P0, PT, R21, RZ, PT, P0 ;  /* 0x000000ff1500720c */ /* 0x000fda0003f05300 */
[----:B--23--:R-:W-:Y:S05]  /*0c80*/  @!P0 BRA `(.L_x_11) ;  /* 0x0000000000288947 */ /* 0x00cfea0003800000 */
[----:B0-----:R-:W0:Y:S02]  /*0c90*/  LDC R13, c[0x0][0x634] ;  /* 0x00018d00ff0d7b82 */ /* 0x001e240000000800 */
[----:B0-----:R-:W-:-:S05]  /*0ca0*/  IADD3 R13, P0, R18, R13, RZ ;  /* 0x0000000d120d7210 */ /* 0x001fca0007f1e0ff */
[----:B------:R-:W-:-:S04]  /*0cb0*/  IMAD.X R15, RZ, RZ, R17, P0 ;  /* 0x000000ffff0f7224 */ /* 0x000fc800000e0611 */
[----:B------:R-:W-:-:S04]  /*0cc0*/  IMAD.WIDE.U32 R8, R15, R20, RZ ;  /* 0x000000140f087225 */ /* 0x000fc800078e00ff */
[----:B------:R-:W-:-:S04]  /*0cd0*/  IMAD.WIDE.U32 R10, P0, R13, R21, R8 ;  /* 0x000000150d0a7225 */ /* 0x000fc80007800008 */
[----:B------:R-:W-:-:S04]  /*0ce0*/  IMAD.WIDE.U32 R8, R13, R20, RZ ;  /* 0x000000140d087225 */ /* 0x000fc800078e00ff */
[----:B------:R-:W-:Y:S01]  /*0cf0*/  IMAD.X R13, RZ, RZ, RZ, P0 ;  /* 0x000000ffff0d7224 */ /* 0x000fe200000e06ff */
[----:B------:R-:W-:Y:S01]  /*0d00*/  IADD3 RZ, P0, R9, R10, RZ ;  /* 0x0000000a09ff7210 */ /* 0x000fe20007f1e0ff */
[----:B------:R-:W-:-:S04]  /*0d10*/  IMAD.MOV.U32 R12, RZ, RZ, R11 ;  /* 0x000000ffff0c7224 */ /* 0x000fc800078e000b */
[----:B------:R-:W-:-:S08]  /*0d20*/  IMAD.WIDE.U32.X R8, R15, R21, R12, P0 ;  /* 0x000000150f087225 */ /* 0x000fd000000e040c */
.L_x_11:
[-CC-:B------:R-:W-:Y:S01]  /*0d30*/  SHF.R.U64 R31, R8, R2.reuse, R9.reuse ;  /* 0x00000002081f7219 */ /* 0x180fe20000001209 */
[----:B0-----:R-:W0:Y:S01]  /*0d40*/  LDC R12, c[0x0][0x618] ;  /* 0x00018600ff0c7b82 */ /* 0x001e220000000800 */
[----:B------:R-:W-:Y:S01]  /*0d50*/  SHF.R.U32.HI R7, RZ, R2, R9 ;  /* 0x00000002ff077219 */ /* 0x000fe20000011609 */
[----:B------:R-:W-:Y:S01]  /*0d60*/  ULDC UR4, c[0x0][0x150] ;  /* 0x0000540000047ab9 */ /* 0x000fe20000000800 */
[----:B------:R-:W-:Y:S01]  /*0d70*/  IADD3 R11, P0, RZ, -R31, RZ ;  /* 0x8000001fff0b7210 */ /* 0x000fe20007f1e0ff */
[----:B------:R-:W-:Y:S01]  /*0d80*/  IMAD.MOV.U32 R19, RZ, RZ, R17 ;  /* 0x000000ffff137224 */ /* 0x000fe200078e0011 */
[----:B------:R-:W-:-:S03]  /*0d90*/  I2FP.F32.U32 R2, R6 ;  /* 0x0000000600027245 */ /* 0x000fc60000201000 */
[----:B------:R-:W1:Y:S01]  /*0da0*/  LDC.64 R26, c[0x0][0x640] ;  /* 0x00019000ff1a7b82 */ /* 0x000e620000000a00 */
[----:B------:R-:W-:Y:S02]  /*0db0*/  IMAD.X R13, RZ, RZ, ~R7, P0 ;  /* 0x000000ffff0d7224 */ /* 0x000fe400000e0e07 */
[----:B------:R-:W-:Y:S01]  /*0dc0*/  FMUL R2, R2, UR4 ;  /* 0x0000000402027c20 */ /* 0x000fe20008400000 */
[----:B------:R-:W-:Y:S01]  /*0dd0*/  IMAD.WIDE.U32 R8, R11, R24, R18 ;  /* 0x000000180b087225 */ /* 0x000fe200078e0012 */
[----:B------:R-:W-:-:S03]  /*0de0*/  ULDC UR4, c[0x0][0x154] ;  /* 0x0000550000047ab9 */ /* 0x000fc60000000800 */
[----:B------:R-:W-:Y:S01]  /*0df0*/  IMAD R10, R13, R24, RZ ;  /* 0x000000180d0a7224 */ /* 0x000fe200078e02ff */
[----:B------:R-:W2:Y:S01]  /*0e00*/  LDC R7, c[0x0][0x144] ;  /* 0x00005100ff077b82 */ /* 0x000ea20000000800 */
[----:B------:R-:W3:Y:S02]  /*0e10*/  F2I.U32.TRUNC.NTZ R2, R2 ;  /* 0x0000000200027305 */ /* 0x000ee4000020f000 */
[----:B------:R-:W-:-:S04]  /*0e20*/  IMAD R11, R11, R25, R10 ;  /* 0x000000190b0b7224 */ /* 0x000fc800078e020a */
[----:B------:R-:W-:Y:S01]  /*0e30*/  IMAD.IADD R9, R9, 0x1, R11 ;  /* 0x0000000109097824 */ /* 0x000fe200078e020b */
[----:B------:R-:W4:Y:S01]  /*0e40*/  LDC R22, c[0x0][0x608] ;  /* 0x00018200ff167b82 */ /* 0x000f220000000800 */
[----:B------:R-:W-:-:S03]  /*0e50*/  IMAD.MOV.U32 R11, RZ, RZ, -0x1 ;  /* 0xffffffffff0b7424 */ /* 0x000fc600078e00ff */
[--C-:B0-----:R-:W-:Y:S02]  /*0e60*/  SHF.R.U64 R20, R8, R12, R9.reuse ;  /* 0x0000000c08147219 */ /* 0x101fe40000001209 */
[----:B------:R-:W-:Y:S02]  /*0e70*/  I2FP.F32.U32 R8, R14 ;  /* 0x0000000e00087245 */ /* 0x000fe40000201000 */
[----:B------:R-:W0:Y:S01]  /*0e80*/  LDC R24, c[0x0][0x658] ;  /* 0x00019600ff187b82 */ /* 0x000e220000000800 */
[----:B-1----:R-:W-:Y:S01]  /*0e90*/  ISETP.NE.U32.AND P0, PT, R26, RZ, PT ;  /* 0x000000ff1a00720c */ /* 0x002fe20003f05070 */
[----:B---3--:R-:W-:Y:S02]  /*0ea0*/  IMAD.MOV R10, RZ, RZ, -R2 ;  /* 0x000000ffff0a7224 */ /* 0x008fe400078e0a02 */
[----:B------:R-:W-:Y:S01]  /*0eb0*/  FMUL R8, R8, UR4 ;  /* 0x0000000408087c20 */ /* 0x000fe20008400000 */
[----:B------:R-:W-:Y:S02]  /*0ec0*/  SHF.R.U32.HI R9, RZ, R12, R9 ;  /* 0x0000000cff097219 */ /* 0x000fe40000011609 */
[----:B------:R-:W-:Y:S01]  /*0ed0*/  ISETP.NE.AND.EX P0, PT, R27, RZ, PT, P0 ;  /* 0x000000ff1b00720c */ /* 0x000fe20003f05300 */
[----:B------:R1:W3:Y:S01]  /*0ee0*/  F2I.U32.TRUNC.NTZ R15, R8 ;  /* 0x00000008000f7305 */ /* 0x0002e2000020f000 */
[----:B------:R-:W1:Y:S01]  /*0ef0*/  LDC R19, c[0x0][0x148] ;  /* 0x00005200ff137b82 */ /* 0x000e620000000800 */
[----:B--2---:R-:W-:-:S07]  /*0f00*/  IMAD R2, R7, R10, R6 ;  /* 0x0000000a07027224 */ /* 0x004fce00078e0206 */
[----:B------:R-:W2:Y:S01]  /*0f10*/  LDC R25, c[0x0][0x600] ;  /* 0x00018000ff197b82 */ /* 0x000ea20000000800 */
[-CC-:B----4-:R-:W-:Y:S02]  /*0f20*/  SHF.R.U64 R32, R20, R22.reuse, R9.reuse ;  /* 0x0000001614207219 */ /* 0x190fe40000001209 */
[----:B------:R-:W-:Y:S01]  /*0f30*/  SHF.R.U32.HI R7, RZ, R22, R9 ;  /* 0x00000016ff077219 */ /* 0x000fe20000011609 */
[----:B------:R-:W-:-:S04]  /*0f40*/  IMAD.MOV.U32 R9, RZ, RZ, 0x1 ;  /* 0x00000001ff097424 */ /* 0x000fc800078e00ff */
[----:B------:R-:W4:Y:S01]  /*0f50*/  LDC R28, c[0x0][0x648] ;  /* 0x00019200ff1c7b82 */ /* 0x000f220000000800 */
[-C--:B0-----:R-:W-:Y:S02]  /*0f60*/  SHF.L.U32 R6, R11, R24.reuse, RZ ;  /* 0x000000180b067219 */ /* 0x081fe400000006ff */
[--C-:B------:R-:W-:Y:S02]  /*0f70*/  SHF.R.U64 R22, R32, R24, R7.reuse ;  /* 0x0000001820167219 */ /* 0x100fe40000001207 */
[----:B------:R-:W-:Y:S02]  /*0f80*/  LOP3.LUT R13, RZ, R6, RZ, 0x33, !PT ;  /* 0x00000006ff0d7212 */ /* 0x000fe400078e33ff */
[-C--:B------:R-:W-:Y:S01]  /*0f90*/  SHF.R.U32.HI R7, RZ, R24.reuse, R7 ;  /* 0x00000018ff077219 */ /* 0x080fe20000011607 */
[----:B------:R-:W0:Y:S01]  /*0fa0*/  LDC R29, c[0x0][0x638] ;  /* 0x00018e00ff1d7b82 */ /* 0x000e220000000800 */
[----:B------:R-:W-:Y:S01]  /*0fb0*/  SHF.L.U32 R12, R9, R24, RZ ;  /* 0x00000018090c7219 */ /* 0x000fe200000006ff */
[----:B------:R-:W-:-:S06]  /*0fc0*/  IMAD.MOV.U32 R6, RZ, RZ, R22 ;  /* 0x000000ffff067224 */ /* 0x000fcc00078e0016 */
[----:B------:R-:W0:Y:S01]  /*0fd0*/  LDC R30, c[0x0][0x610] ;  /* 0x00018400ff1e7b82 */ /* 0x000e220000000800 */
[----:B-1-3--:R-:W-:Y:S05]  /*0fe0*/  @!P0 BRA `(.L_x_12) ;  /* 0x0000000000288947 */ /* 0x00afea0003800000 */
[----:B------:R-:W1:Y:S02]  /*0ff0*/  LDC R11, c[0x0][0x64c] ;  /* 0x00019300ff0b7b82 */ /* 0x000e640000000800 */
[----:B-1----:R-:W-:-:S05]  /*1000*/  IADD3 R11, P0, R22, R11, RZ ;  /* 0x0000000b160b7210 */ /* 0x002fca0007f1e0ff */
        /* <DEDUP_REMOVED lines=8> */
.L_x_12:
[----:B----4-:R-:W-:Y:S01]  /*1090*/  SHF.R.U64 R6, R6, R28, R7 ;  /* 0x0000001c06067219 */ /* 0x010fe20000001207 */
[----:B--2---:R-:W-:Y:S01]  /*10a0*/  VIADD R7, R25, 0xffffffff ;  /* 0xffffffff19077836 */ /* 0x004fe20000000000 */
[----:B------:R-:W-:Y:S01]  /*10b0*/  LOP3.LUT R13, R32, R13, RZ, 0xc0, !PT ;  /* 0x0000000d200d7212 */ /* 0x000fe200078ec0ff */
[----:B------:R-:W-:Y:S02]  /*10c0*/  IMAD.MOV R15, RZ, RZ, -R15 ;  /* 0x000000ffff0f7224 */ /* 0x000fe400078e0a0f */
[----:B------:R-:W-:Y:S01]  /*10d0*/  IMAD.MOV R8, RZ, RZ, -R6 ;  /* 0x000000ffff087224 */ /* 0x000fe200078e0a06 */
[----:B------:R-:W-:Y:S01]  /*10e0*/  LOP3.LUT R7, R20, R7, RZ, 0xc0, !PT ;  /* 0x0000000714077212 */ /* 0x000fe200078ec0ff */
[----:B------:R-:W-:Y:S02]  /*10f0*/  IMAD R13, R12, R6, R13 ;  /* 0x000000060c0d7224 */ /* 0x000fe400078e020d */
[----:B------:R-:W-:Y:S02]  /*1100*/  @P1 IMAD R2, R19, R15, R14 ;  /* 0x0000000f13021224 */ /* 0x000fe400078e020e */
[----:B0-----:R-:W-:-:S02]  /*1110*/  IMAD R6, R8, R29, R22 ;  /* 0x0000001d08067224 */ /* 0x001fc400078e0216 */
[----:B------:R-:W-:Y:S02]  /*1120*/  IMAD R2, R13, R30, R2 ;  /* 0x0000001e0d027224 */ /* 0x000fe400078e0202 */
[----:B------:R-:W-:Y:S02]  /*1130*/  IMAD R19, R6, R25, R7 ;  /* 0x0000001906137224 */ /* 0x000fe400078e0207 */
[----:B------:R-:W-:-:S03]  /*1140*/  IMAD.MOV.U32 R8, RZ, RZ, 0x1 ;  /* 0x00000001ff087424 */ /* 0x000fc600078e00ff */
[----:B------:R-:W-:Y:S02]  /*1150*/  SEL R22, R19, R2, !P1 ;  /* 0x0000000213167207 */ /* 0x000fe40004800000 */
[----:B------:R-:W-:Y:S01]  /*1160*/  SEL R19, R2, R19, !P1 ;  /* 0x0000001302137207 */ /* 0x000fe20004800000 */
[----:B------:R-:W-:-:S07]  /*1170*/  IMAD.MOV.U32 R2, RZ, RZ, R31 ;  /* 0x000000ffff027224 */ /* 0x000fce00078e001f */
.L_x_10:
[----:B------:R-:W-:Y:S05]  /*1180*/  @!P2 BRA `(.L_x_13) ;  /* 0x000000bc0068a947 */ /* 0x000fea0003800000 */
[----:B------:R-:W-:-:S13]  /*1190*/  ISETP.GT.U32.AND P0, PT, R33, 0x1, PT ;  /* 0x000000012100780c */ /* 0x000fda0003f04070 */
[----:B------:R-:W-:Y:S05]  /*11a0*/  @P0 EXIT ;  /* 0x000000000000094d */ /* 0x000fea0003800000 */
.L_x_14:
[----:B------:R-:W-:-:S08]  /*11b0*/  NOP ;  /* 0x0000000000007918 */ /* 0x000fd00000000000 */
[----:B------:R-:W1:Y:S02]  /*11c0*/  USETMAXREG.TRY_ALLOC.CTAPOOL UP0, 0xe8 ;  /* 0x000000e8000079c8 */ /* 0x000e640008000600 */
[----:B-1----:R-:W-:-:S13]  /*11d0*/  PLOP3.LUT P0, PT, PT, PT, UP0, 0x80, 0x0 ;  /* 0x000000000000781c */ /* 0x002fda0003f0f008 */
[----:B------:R-:W-:Y:S05]  /*11e0*/  @!P0 BRA `(.L_x_14) ;  /* 0xfffffffc00f08947 */ /* 0x000fea000383ffff */
[----:B------:R-:W-:-:S13]  /*11f0*/  LOP3.LUT P0, RZ, R8, 0xff, RZ, 0xc0, !PT ;  /* 0x000000ff08ff7812 */ /* 0x000fda000780c0ff */
[----:B------:R-:W-:Y:S05]  /*1200*/  @!P0 EXIT ;  /* 0x000000000000894d */ /* 0x000fea0003800000 */
[----:B------:R-:W1:Y:S01]  /*1210*/  S2UR UR4, SR_CgaCtaId ;  /* 0x00000000000479c3 */ /* 0x000e620000008800 */
[----:B------:R-:W-:Y:S01]  /*1220*/  VIADD R6, R5, 0xffffffff ;  /* 0xffffffff05067836 */ /* 0x000fe20000000000 */
[----:B------:R-:W-:Y:S01]  /*1230*/  SHF.R.S32.HI R0, RZ, 0x1f, R3 ;  /* 0x0000001fff007819 */ /* 0x000fe20000011403 */
[----:B------:R-:W-:Y:S01]  /*1240*/  UMOV UR40, 0x400 ;  /* 0x0000040000287882 */ /* 0x000fe20000000000 */
[----:B------:R-:W-:Y:S01]  /*1250*/  UISETP.LT.AND UP0, UPT, UR38, 0x1, UPT ;  /* 0x000000012600788c */ /* 0x000fe2000bf01270 */
[----:B------:R-:W-:Y:S01]  /*1260*/  LOP3.LUT R154, R16, 0x1, RZ, 0xfc, !PT ;  /* 0x00000001109a7812 */ /* 0x000fe200078efcff */
[----:B------:R-:W-:Y:S01]  /*1270*/  USHF.L.U32 UR39, UR38, 0x1, URZ ;  /* 0x0000000126277899 */ /* 0x000fe2000800063f */
[----:B------:R-:W-:Y:S01]  /*1280*/  R2UR UR41, R6 ;  /* 0x00000000062972ca */ /* 0x000fe200000e0000 */
[----:B------:R-:W-:Y:S01]  /*1290*/  USEL UR43, UR38, 0x1, UP0 ;  /* 0x00000001262b7887 */ /* 0x000fe20008000000 */
[CC--:B------:R-:W-:Y:S02]  /*12a0*/  LEA.HI R4, R0.reuse, R3.reuse, RZ, 0x2 ;  /* 0x0000000300047211 */ /* 0x0c0fe400078f10ff */
[----:B------:R-:W-:Y:S01]  /*12b0*/  LEA.HI R0, R0, R3, RZ, 0x5 ;  /* 0x0000000300007211 */ /* 0x000fe200078f28ff */
[----:B------:R-:W-:Y:S01]  /*12c0*/  UIADD3 UR43, -UR43, UR38, URZ ;  /* 0x000000262b2b7290 */ /* 0x000fe2000fffe13f */
[----:B------:R-:W-:-:S02]  /*12d0*/  SHF.R.S32.HI R146, RZ, 0x2, R4 ;  /* 0x00000002ff927819 */ /* 0x000fc40000011404 */
[----:B------:R-:W-:Y:S02]  /*12e0*/  SHF.R.S32.HI R5, RZ, 0x1f, R4 ;  /* 0x0000001fff057819 */ /* 0x000fe40000011404 */
[----:B------:R-:W-:Y:S02]  /*12f0*/  LOP3.LUT R148, R4, 0xfffffffc, RZ, 0xc0, !PT ;  /* 0xfffffffc04947812 */ /* 0x000fe400078ec0ff */
[----:B------:R-:W-:Y:S01]  /*1300*/  LEA.HI R5, R5, R146, RZ, 0x3 ;  /* 0x0000009205057211 */ /* 0x000fe200078f18ff */
[----:B------:R-:W-:Y:S01]  /*1310*/  USHF.L.U32 UR41, UR41, 0x3, URZ ;  /* 0x0000000329297899 */ /* 0x000fe2000800063f */
[----:B------:R-:W-:Y:S01]  /*1320*/  ISETP.NE.AND P0, PT, R6, RZ, PT ;  /* 0x000000ff0600720c */ /* 0x000fe20003f05270 */
[----:B------:R-:W-:Y:S01]  /*1330*/  IMAD.IADD R148, R3, 0x1, -R148 ;  /* 0x0000000103947824 */ /* 0x000fe200078e0a94 */
[----:B------:R-:W-:Y:S01]  /*1340*/  LOP3.LUT R5, R5, 0xfffffff8, RZ, 0xc0, !PT ;  /* 0xfffffff805057812 */ /* 0x000fe200078ec0ff */
[----:B-1----:R-:W-:Y:S01]  /*1350*/  ULEA UR40, UR4, UR40, 0x18 ;  /* 0x0000002804287291 */ /* 0x002fe2000f8ec03f */
[----:B------:R-:W-:Y:S01]  /*1360*/  SEL R155, RZ, 0x1, P0 ;  /* 0x00000001ff9b7807 */ /* 0x000fe20000000000 */
[----:B------:R-:W-:Y:S01]  /*1370*/  IMAD.U32 R150, RZ, RZ, UR41 ;  /* 0x00000029ff967e24 */ /* 0x000fe2000f8e00ff */
[----:B------:R-:W-:Y:S01]  /*1380*/  ULDC UR4, c[0x0][0x284] ;  /* 0x0000a10000047ab9 */ /* 0x000fe20000000800 */
[----:B------:R-:W-:Y:S01]  /*1390*/  IMAD.IADD R146, R146, 0x1, -R5 ;  /* 0x0000000192927824 */ /* 0x000fe200078e0a05 */
[----:B------:R-:W-:Y:S01]  /*13a0*/  UIADD3 UR42, UR40, 0x60, URZ ;  /* 0x00000060282a7890 */ /* 0x000fe2000fffe03f */
[----:B------:R-:W-:-:S02]  /*13b0*/  SHF.R.S32.HI R5, RZ, 0x5, R0 ;  /* 0x00000005ff057819 */ /* 0x000fc40000011400 */
[C---:B------:R-:W-:Y:S02]  /*13c0*/  LOP3.LUT R152, R150.reuse, 0x8, RZ, 0xc0, !PT ;  /* 0x0000000896987812 */ /* 0x040fe400078ec0ff */
[--C-:B------:R-:W-:Y:S01]  /*13d0*/  SHF.R.S32.HI R147, RZ, 0x1f, R146.reuse ;  /* 0x0000001fff937819 */ /* 0x100fe20000011492 */
[C-C-:B------:R-:W-:Y:S01]  /*13e0*/  IMAD R153, R5.reuse, -0x10, -R146.reuse ;  /* 0xfffffff005997824 */ /* 0x140fe200078e0a92 */
[----:B------:R-:W-:Y:S01]  /*13f0*/  LOP3.LUT R150, R150, 0x8, RZ, 0xc, !PT ;  /* 0x0000000896967812 */ /* 0x000fe200078e0cff */
[----:B------:R-:W-:Y:S01]  /*1400*/  IMAD.U32 R149, RZ, RZ, UR42 ;  /* 0x0000002aff957e24 */ /* 0x000fe2000f8e00ff */
[----:B------:R-:W-:Y:S01]  /*1410*/  LOP3.LUT R152, R152, 0x18, RZ, 0x3c, !PT ;  /* 0x0000001898987812 */ /* 0x000fe200078e3cff */
[----:B------:R-:W-:-:S04]  /*1420*/  IMAD.WIDE R146, R5, 0x10, R146 ;  /* 0x0000001005927825 */ /* 0x000fc800078e0292 */
[----:B------:R-:W-:Y:S02]  /*1430*/  VIADD R151, R149, UR41 ;  /* 0x0000002995977c36 */ /* 0x000fe40008000000 */
[----:B------:R-:W-:-:S07]  /*1440*/  VIADD R153, R153, UR4 ;  /* 0x0000000499997c36 */ /* 0x000fce0008000000 */
.L_x_274:
[----:B------:R-:W-:Y:S01]  /*1450*/  SHF.L.U32 R0, R155, 0x1f, RZ ;  /* 0x0000001f9b007819 */ /* 0x000fe200000006ff */
[----:B------:R-:W-:Y:S02]  /*1460*/  ULDC UR4, c[0x0][0x28c] ;  /* 0x0000a30000047ab9 */ /* 0x000fe40000000800 */
[----:B------:R-:W-:Y:S01]  /*1470*/  ISETP.LT.AND P1, PT, RZ, UR4, PT ;  /* 0x00000004ff007c0c */ /* 0x000fe2000bf21270 */
[----:B------:R-:W1:Y:S02]  /*1480*/  SYNCS.PHASECHK.TRANS64.TRYWAIT P0, [R149+UR41], R0 ;  /* 0x00000000950075a7 */ /* 0x000e640008000169 */
[----:B-1-34-:R-:W-:Y:S10]  /*1490*/  @!P0 BRA `(.L_x_15) ;  /* 0x000000c800c08947 */ /* 0x01aff40003800000 */
.L_x_297:
[----:B------:R-:W-:Y:S05]  /*14a0*/  @P1 BRA `(.L_x_16) ;  /* 0x0000000000401947 */ /* 0x000fea0003800000 */
[----:B-1----:R-:W-:Y:S01]  /*14b0*/  MOV R0, 0x0 ;  /* 0x0000000000007802 */ /* 0x002fe20000000f00 */
[----:B------:R-:W-:Y:S01]  /*14c0*/  ULDC.64 UR4, c[0x4][0x68] ;  /* 0x01001a0000047ab9 */ /* 0x000fe20000000a00 */
[----:B------:R-:W-:Y:S01]  /*14d0*/  ULDC.64 UR6, c[0x4][0x8] ;  /* 0x0100020000067ab9 */ /* 0x000fe20000000a00 */
[----:B------:R-:W-:Y:S01]  /*14e0*/  IMAD.U32 R4, RZ, RZ, UR4 ;  /* 0x00000004ff047e24 */ /* 0x000fe2000f8e00ff */
[----:B------:R1:W2:Y:S01]  /*14f0*/  LDC.64 R14, c[0x4][R0] ;  /* 0x01000000000e7b82 */ /* 0x0002a20000000a00 */
[----:B------:R-:W-:Y:S01]  /*1500*/  IMAD.U32 R5, RZ, RZ, UR5 ;  /* 0x00000005ff057e24 */ /* 0x000fe2000f8e00ff */
[----:B------:R-:W-:Y:S01]  /*1510*/  ULDC.64 UR4, c[0x4][0x70] ;  /* 0x01001c0000047ab9 */ /* 0x000fe20000000a00 */
[----:B------:R-:W-:Y:S02]  /*1520*/  IMAD.U32 R10, RZ, RZ, UR6 ;  /* 0x00000006ff0a7e24 */ /* 0x000fe4000f8e00ff */
[----:B------:R-:W-:Y:S02]  /*1530*/  IMAD.U32 R6, RZ, RZ, UR4 ;  /* 0x00000004ff067e24 */ /* 0x000fe4000f8e00ff */
[----:B------:R-:W-:-:S02]  /*1540*/  IMAD.U32 R7, RZ, RZ, UR5 ;  /* 0x00000005ff077e24 */ /* 0x000fc4000f8e00ff */
[----:B------:R-:W-:Y:S02]  /*1550*/  IMAD.U32 R11, RZ, RZ, UR7 ;  /* 0x00000007ff0b7e24 */ /* 0x000fe4000f8e00ff */
[----:B------:R-:W-:Y:S02]  /*1560*/  IMAD.MOV.U32 R8, RZ, RZ, 0x1e1 ;  /* 0x000001e1ff087424 */ /* 0x000fe400078e00ff */
[----:B0-----:R-:W-:Y:S02]  /*1570*/  IMAD.MOV.U32 R12, RZ, RZ, 0x1 ;  /* 0x00000001ff0c7424 */ /* 0x001fe400078e00ff */
[----:B-1----:R-:W-:-:S07]  /*1580*/  IMAD.MOV.U32 R13, RZ, RZ, RZ ;  /* 0x000000ffff0d7224 */ /* 0x002fce00078e00ff */
[----:B------:R-:W-:-:S07]  /*1590*/  LEPC R20, `(.L_x_16) ;  /* 0x000000001014794e */ /* 0x000fce0000000000 */
[----:B--2--5:R-:W-:Y:S05]  /*15a0*/  CALL.ABS.NOINC R14 ;  /* 0x000000000e007343 */ /* 0x024fea0003c00000 */
.L_x_16:
[----:B------:R-:W-:-:S13]  /*15b0*/  ISETP.NE.AND P0, PT, R154, 0x3, PT ;  /* 0x000000039a00780c */ /* 0x000fda0003f05270 */
[----:B------:R-:W-:Y:S05]  /*15c0*/  @!P0 BRA `(.L_x_17) ;  /* 0x0000000000048947 */ /* 0x000fea0003800000 */
[----:B------:R-:W-:Y:S01]  /*15d0*/  BPT.TRAP 0x1 ;  /* 0x000000040000795c */ /* 0x000fe20000300000 */
.L_x_17:
[----:B------:R-:W-:Y:S02]  /*15e0*/  IMAD.U32 R3, RZ, RZ, UR36 ;  /* 0x00000024ff037e24 */ /* 0x000fe4000f8e00ff */
[----:B-1----:R-:W-:-:S03]  /*15f0*/  IMAD.U32 R0, RZ, RZ, UR37 ;  /* 0x00000025ff007e24 */ /* 0x002fc6000f8e00ff */
[----:B------:R-:W-:Y:S02]  /*1600*/  LEA R3, R3, UR40, 0x3 ;  /* 0x0000002803037c11 */ /* 0x000fe4000f8e18ff */
[----:B------:R-:W-:-:S04]  /*1610*/  SHF.L.U32 R0, R0, 0x1f, RZ ;  /* 0x0000001f00007819 */ /* 0x000fc800000006ff */
[----:B------:R1:W2:Y:S01]  /*1620*/  SYNCS.PHASECHK.TRANS64.TRYWAIT P1, [R3+URZ], R0 ;  /* 0x00000000030075a7 */ /* 0x0002a2000802017f */
[----:B------:R-:W-:Y:S05]  /*1630*/  @!P0 BRA `(.L_x_18) ;  /* 0x0000000000048947 */ /* 0x000fea0003800000 */
[----:B------:R-:W-:Y:S01]  /*1640*/  BPT.TRAP 0x1 ;  /* 0x000000040000795c */ /* 0x000fe20000300000 */
.L_x_18:
[----:B------:R-:W-:-:S05]  /*1650*/  IMAD.U32 R4, RZ, RZ, UR43 ;  /* 0x0000002bff047e24 */ /* 0x000fca000f8e00ff */
[----:B------:R-:W-:Y:S01]  /*1660*/  ISETP.GE.AND P2, PT, R4, 0x1, PT ;  /* 0x000000010400780c */ /* 0x000fe20003f46270 */
[----:B--2---:R-:W-:-:S12]  /*1670*/  @P1 BRA `(.L_x_19) ;  /* 0x0000000000081947 */ /* 0x004fd80003800000 */
[----:B------:R-:W2:Y:S02]  /*1680*/  SYNCS.PHASECHK.TRANS64.TRYWAIT P1, [R3+URZ], R0 ;  /* 0x00000000030075a7 */ /* 0x000ea4000802017f */
[----:B--2---:R-:W-:Y:S05]  /*1690*/  @!P1 BRA `(.L_x_20) ;  /* 0x000000c800549947 */ /* 0x004fea0003800000 */
.L_x_19:
[----:B------:R-:W-:Y:S05]  /*16a0*/  WARPSYNC.ALL ;  /* 0x0000000000007948 */ /* 0x000fea0003800000 */
[----:B------:R-:W-:Y:S01]  /*16b0*/  UIADD3 UR5, UR40, 0xa180, URZ ;  /* 0x0000a18028057890 */ /* 0x000fe2000fffe03f */
[----:B------:R-:W-:Y:S01]  /*16c0*/  WARPGROUP.ARRIVE ;  /* 0x00000000000079c5 */ /* 0x000fe20000000000 */
[----:B------:R-:W-:Y:S02]  /*16d0*/  UIADD3 UR4, UR40, 0x180, URZ ;  /* 0x0000018028047890 */ /* 0x000fe4000fffe03f */
[----:B------:R-:W-:Y:S02]  /*16e0*/  USHF.R.U32.HI UR5, URZ, 0x4, UR5 ;  /* 0x000000043f057899 */ /* 0x000fe40008011605 */
[----:B------:R-:W-:-:S02]  /*16f0*/  USHF.R.U32.HI UR4, URZ, 0x4, UR4 ;  /* 0x000000043f047899 */ /* 0x000fc40008011604 */
[----:B------:R-:W-:Y:S02]  /*1700*/  ULOP3.LUT UR6, UR5, 0x3fff, URZ, 0xc0, !UPT ;  /* 0x00003fff05067892 */ /* 0x000fe4000f8ec03f */
[----:B------:R-:W-:Y:S02]  /*1710*/  ULOP3.LUT UR5, UR4, 0x3fff, URZ, 0xc0, !UPT ;  /* 0x00003fff04057892 */ /* 0x000fe4000f8ec03f */
[----:B------:R-:W-:Y:S02]  /*1720*/  ULOP3.LUT UR4, UR6, 0x10000, URZ, 0xfc, !UPT ;  /* 0x0001000006047892 */ /* 0x000fe4000f8efc3f */
[----:B------:R-:W-:Y:S02]  /*1730*/  ULOP3.LUT UR5, UR5, 0x10000, URZ, 0xfc, !UPT ;  /* 0x0001000005057892 */ /* 0x000fe4000f8efc3f */
[----:B------:R-:W-:Y:S02]  /*1740*/  UIMAD UR6, UR36, 0x780, UR4 ;  /* 0x00000780240678a4 */ /* 0x000fe4000f8e0204 */
[----:B------:R-:W-:Y:S01]  /*1750*/  ULEA UR12, UR36, UR5, 0x9 ;  /* 0x00000005240c7291 */ /* 0x000fe2000f8e483f */
[----:B------:R-:W-:Y:S01]  /*1760*/  UMOV UR13, 0x40000040 ;  /* 0x40000040000d7882 */ /* 0x000fe20000000000 */
[----:B------:R-:W-:Y:S01]  /*1770*/  UMOV UR15, 0x40000040 ;  /* 0x40000040000f7882 */ /* 0x000fe20000000000 */
[----:B------:R-:W-:-:S02]  /*1780*/  UIADD3 UR10, UR6, 0x80, URZ ;  /* 0x00000080060a7890 */ /* 0x000fc4000fffe03f */
[----:B------:R-:W-:Y:S02]  /*1790*/  UMOV UR14, UR6 ;  /* 0x00000006000e7c82 */ /* 0x000fe40008000000 */
[----:B------:R-:W-:Y:S01]  /*17a0*/  UMOV UR8, UR12 ;  /* 0x0000000c00087c82 */ /* 0x000fe20008000000 */
[----:B------:R-:W-:Y:S01]  /*17b0*/  UMOV UR9, UR13 ;  /* 0x0000000d00097c82 */ /* 0x000fe20008000000 */
[----:B------:R-:W-:Y:S01]  /*17c0*/  HGMMA.64x16x16.F32 R136, gdesc[UR12], RZ, !UPT, gsb0 ;  /* 0x002000000c8879f0 */ /* 0x000fe2000c0008ff */
[----:B------:R-:W-:Y:S01]  /*17d0*/  UMOV UR11, 0x40000040 ;  /* 0x40000040000b7882 */ /* 0x000fe20000000000 */
[----:B------:R-:W-:Y:S02]  /*17e0*/  UIADD3 UR7, UR6, 0x100, URZ ;  /* 0x0000010006077890 */ /* 0x000fe4000fffe03f */
[----:B------:R-:W-:Y:S02]  /*17f0*/  UIADD3 UR16, UR6, 0x180, URZ ;  /* 0x0000018006107890 */ /* 0x000fe4000fffe03f */
[----:B------:R-:W-:-:S02]  /*1800*/  UIADD3 UR17, UR6, 0x200, URZ ;  /* 0x0000020006117890 */ /* 0x000fc4000fffe03f */
[----:B------:R-:W-:Y:S02]  /*1810*/  UIADD3 UR18, UR6, 0x280, URZ ;  /* 0x0000028006127890 */ /* 0x000fe4000fffe03f */
[----:B------:R-:W-:Y:S02]  /*1820*/  UIADD3 UR14, UR6, 0x300, URZ ;  /* 0x00000300060e7890 */ /* 0x000fe4000fffe03f */
[----:B------:R-:W-:Y:S01]  /*1830*/  UIADD3 UR15, UR6, 0x380, URZ ;  /* 0x00000380060f7890 */ /* 0x000fe2000fffe03f */
[----:B------:R-:W-:Y:S02]  /*1840*/  WARPGROUP.DEPBAR.LE gsb0, 0x0 ;  /* 0x00008000000079c5 */ /* 0x000fe40000010000 */
[----:B------:R-:W-:-:S06]  /*1850*/  WARPGROUP.ARRIVE ;  /* 0x00000000000079c5 */ /* 0x000fcc0000000000 */
[----:B------:R-:W-:Y:S01]  /*1860*/  HGMMA.64x16x16.F32 R128, gdesc[UR8], RZ, !UPT, gsb0 ;  /* 0x00200000088079f0 */ /* 0x000fe2000c0008ff */
[----:B------:R-:W-:Y:S01]  /*1870*/  UMOV UR8, UR12 ;  /* 0x0000000c00087c82 */ /* 0x000fe20008000000 */
[----:B------:R-:W-:Y:S01]  /*1880*/  UMOV UR9, UR13 ;  /* 0x0000000d00097c82 */ /* 0x000fe20008000000 */
[----:B------:R-:W-:Y:S01]  /*1890*/  UMOV UR10, UR7 ;  /* 0x00000007000a7c82 */ /* 0x000fe20008000000 */
[----:B------:R-:W-:Y:S01]  /*18a0*/  UMOV UR11, 0x40000040 ;  /* 0x40000040000b7882 */ /* 0x000fe20000000000 */
        /* <DEDUP_REMOVED lines=96> */
[----:B------:R-:W-:Y:S02]  /*1eb0*/  UIADD3 UR7, UR6, 0x202, URZ ;  /* 0x0000020206077890 */ /* 0x000fe4000fffe03f */
[----:B------:R-:W-:Y:S01]  /*1ec0*/  UIADD3 UR13, UR6, 0x282, URZ ;  /* 0x00000282060d7890 */ /* 0x000fe2000fffe03f */
[----:B------:R-:W-:Y:S02]  /*1ed0*/  WARPGROUP.DEPBAR.LE gsb0, 0x0 ;  /* 0x00008000000079c5 */ /* 0x000fe40000010000 */
[----:B------:R-:W-:-:S06]  /*1ee0*/  WARPGROUP.ARRIVE ;  /* 0x00000000000079c5 */ /* 0x000fcc0000000000 */
[----:B------:R-:W-:Y:S01]  /*1ef0*/  HGMMA.64x16x16.F32 R24, gdesc[UR8], RZ, !UPT, gsb0 ;  /* 0x00200000081879f0 */ /* 0x000fe2000c0008ff */
[----:B------:R-:W-:Y:S01]  /*1f00*/  UMOV UR8, UR16 ;  /* 0x0000001000087c82 */ /* 0x000fe20008000000 */
[----:B------:R-:W-:Y:S01]  /*1f10*/  UMOV UR9, 0x40000040 ;  /* 0x4000004000097882 */ /* 0x000fe20000000000 */
[----:B------:R-:W-:Y:S01]  /*1f20*/  UMOV UR10, UR17 ;  /* 0x00000011000a7c82 */ /* 0x000fe20008000000 */
[----:B------:R-:W-:Y:S01]  /*1f30*/  UMOV UR11, 0x40000040 ;  /* 0x40000040000b7882 */ /* 0x000fe20000000000 */
[----:B------:R-:W-:Y:S02]  /*1f40*/  UIADD3 UR16, UR6, 0x302, URZ ;  /* 0x0000030206107890 */ /* 0x000fe4000fffe03f */
[----:B------:R-:W-:Y:S01]  /*1f50*/  UIADD3 UR17, UR6, 0x86, URZ ;  /* 0x0000008606117890 */ /* 0x000fe2000fffe03f */
[----:B------:R-:W-:Y:S02]  /*1f60*/  WARPGROUP.DEPBAR.LE gsb0, 0x0 ;  /* 0x00008000000079c5 */ /* 0x000fe40000010000 */
[----:B------:R-:W-:-:S06]  /*1f70*/  WARPGROUP.ARRIVE ;  /* 0x00000000000079c5 */ /* 0x000fcc0000000000 */
[----:B------:R-:W-:Y:S01]  /*1f80*/  HGMMA.64x16x16.F32 R136, gdesc[UR8], R136, gsb0 ;  /* 0x00200000088879f0 */ /* 0x000fe20008000888 */
[----:B------:R-:W-:Y:S01]  /*1f90*/  UMOV UR10, UR18 ;  /* 0x00000012000a7c82 */ /* 0x000fe20008000000 */
[----:B------:R-:W-:Y:S01]  /*1fa0*/  UMOV UR11, 0x40000040 ;  /* 0x40000040000b7882 */ /* 0x000fe20000000000 */
[----:B------:R-:W-:Y:S02]  /*1fb0*/  WARPGROUP.DEPBAR.LE gsb0, 0x0 ;  /* 0x00008000000079c5 */ /* 0x000fe40000010000 */
[----:B------:R-:W-:-:S06]  /*1fc0*/  WARPGROUP.ARRIVE ;  /* 0x00000000000079c5 */ /* 0x000fcc0000000000 */
[----:B------:R-:W-:Y:S01]  /*1fd0*/  HGMMA.64x16x16.F32 R128, gdesc[UR8], R128, gsb0 ;  /* 0x00200000088079f0 */ /* 0x000fe20008000880 */
[----:B------:R-:W-:Y:S01]  /*1fe0*/  UMOV UR10, UR14 ;  /* 0x0000000e000a7c82 */ /* 0x000fe20008000000 */
[----:B------:R-:W-:Y:S01]  /*1ff0*/  UMOV UR11, 0x40000040 ;  /* 0x40000040000b7882 */ /* 0x000fe20000000000 */
[----:B------:R-:W-:Y:S01]  /*2000*/  UIADD3 UR14, UR6, 0x382, URZ ;  /* 0x00000382060e7890 */ /* 0x000fe2000fffe03f */
        /* <DEDUP_REMOVED lines=159> */
[----:B------:R-:W-:Y:S01]  /*2a00*/  UMOV UR14, UR16 ;  /* 0x00000010000e7c82 */ /* 0x000fe20008000000 */
        /* <DEDUP_REMOVED lines=93> */
[----:B------:R-:W-:Y:S03]  /*2fe0*/  HGMMA.64x16x16.F32 R24, gdesc[UR12], R24, gsb0 ;  /* 0x002000000c1879f0 */ /* 0x000fe60008000818 */
[----:B------:R-:W-:Y:S02]  /*2ff0*/  WARPGROUP.DEPBAR.LE gsb0, 0x0 ;  /* 0x00008000000079c5 */ /* 0x000fe40000010000 */
[----:B------:R-:W-:Y:S05]  /*3000*/  @!P2 BRA `(.L_x_21) ;  /* 0x000000180068a947 */ /* 0x000fea0003800000 */
[----:B------:R-:W-:Y:S01]  /*3010*/  UIADD3 UR7, UR36, 0x1, URZ ;  /* 0x0000000124077890 */ /* 0x000fe2000fffe03f */
[----:B-12---:R-:W-:-:S03]  /*3020*/  IMAD.U32 R0, RZ, RZ, UR43 ;  /* 0x0000002bff007e24 */ /* 0x006fc6000f8e00ff */
[----:B------:R-:W-:-:S04]  /*3030*/  UISETP.NE.AND UP0, UPT, UR7, 0x5, UPT ;  /* 0x000000050700788c */ /* 0x000fc8000bf05270 */
[----:B------:R-:W-:Y:S02]  /*3040*/  USEL UR6, URZ, 0x1, UP0 ;  /* 0x000000013f067887 */ /* 0x000fe40008000000 */
[----:B------:R-:W-:Y:S02]  /*3050*/  USEL UR7, UR7, URZ, UP0 ;  /* 0x0000003f07077287 */ /* 0x000fe40008000000 */
[----:B------:R-:W-:-:S06]  /*3060*/  ULOP3.LUT UR6, UR37, UR6, URZ, 0x3c, !UPT ;  /* 0x0000000625067292 */ /* 0x000fcc000f8e3c3f */
[----:B------:R-:W-:Y:S01]  /*3070*/  IMAD.U32 R5, RZ, RZ, UR6 ;  /* 0x00000006ff057e24 */ /* 0x000fe2000f8e00ff */
[----:B------:R-:W-:-:S06]  /*3080*/  UMOV UR6, UR36 ;  /* 0x0000002400067c82 */ /* 0x000fcc0008000000 */
.L_x_28:
[----:B-12---:R-:W-:Y:S05]  /*3090*/  @!P0 BRA `(.L_x_22) ;  /* 0x0000000000048947 */ /* 0x006fea0003800000 */
[----:B------:R-:W-:Y:S01]  /*30a0*/  BPT.TRAP 0x1 ;  /* 0x000000040000795c */ /* 0x000fe20000300000 */
.L_x_22:
[----:B------:R-:W-:Y:S01]  /*30b0*/  ULEA UR8, UR7, UR40, 0x3 ;  /* 0x0000002807087291 */ /* 0x000fe2000f8e183f */
[----:B------:R-:W-:-:S08]  /*30c0*/  SHF.L.U32 R3, R5, 0x1f, RZ ;  /* 0x0000001f05037819 */ /* 0x000fd000000006ff */
[----:B------:R1:W2:Y:S01]  /*30d0*/  SYNCS.PHASECHK.TRANS64.TRYWAIT P1, [UR8], R3 ;  /* 0x00000003ff0075a7 */ /* 0x0002a20008020148 */
[----:B------:R-:W-:Y:S05]  /*30e0*/  @!P0 BRA `(.L_x_23) ;  /* 0x0000000000048947 */ /* 0x000fea0003800000 */
[----:B------:R-:W-:Y:S01]  /*30f0*/  BPT.TRAP 0x1 ;  /* 0x000000040000795c */ /* 0x000fe20000300000 */
.L_x_23:
[----:B--2---:R-:W-:Y:S05]  /*3100*/  @P1 BRA `(.L_x_24) ;  /* 0x0000000000081947 */ /* 0x004fea0003800000 */
[----:B------:R-:W2:Y:S02]  /*3110*/  SYNCS.PHASECHK.TRANS64.TRYWAIT P1, [UR8], R3 ;  /* 0x00000003ff0075a7 */ /* 0x000ea40008020148 */
[----:B--2---:R-:W-:Y:S05]  /*3120*/  @!P1 BRA `(.L_x_25) ;  /* 0x000000ac00c49947 */ /* 0x004fea0003800000 */
.L_x_24:
[----:B------:R-:W-:Y:S01]  /*3130*/  UIMAD UR8, UR7, 0x780, UR4 ;  /* 0x00000780070878a4 */ /* 0x000fe2000f8e0204 */
[----:B------:R-:W-:Y:S01]  /*3140*/  WARPGROUP.ARRIVE ;  /* 0x00000000000079c5 */ /* 0x000fe20000000000 */
[----:B------:R-:W-:Y:S01]  /*3150*/  ULEA UR10, UR7, UR5, 0x9 ;  /* 0x00000005070a7291 */ /* 0x000fe2000f8e483f */
[----:B------:R-:W-:Y:S01]  /*3160*/  UMOV UR13, 0x40000040 ;  /* 0x40000040000d7882 */ /* 0x000fe20000000000 */
[----:B------:R-:W-:Y:S01]  /*3170*/  UMOV UR15, 0x40000040 ;  /* 0x40000040000f7882 */ /* 0x000fe20000000000 */
[----:B------:R-:W-:Y:S02]  /*3180*/  UIADD3 UR9, UR8, 0x80, URZ ;  /* 0x0000008008097890 */ /* 0x000fe4000fffe03f */
[----:B------:R-:W-:Y:S02]  /*3190*/  UMOV UR14, UR8 ;  /* 0x00000008000e7c82 */ /* 0x000fe40008000000 */
[----:B------:R-:W-:Y:S01]  /*31a0*/  UMOV UR12, UR10 ;  /* 0x0000000a000c7c82 */ /* 0x000fe20008000000 */
[----:B------:R-:W-:Y:S01]  /*31b0*/  UIADD3 UR11, UR8, 0x100, URZ ;  /* 0x00000100080b7890 */ /* 0x000fe2000fffe03f */
[----:B------:R-:W-:Y:S01]  /*31c0*/  HGMMA.64x16x16.F32 R136, gdesc[UR12], R136, gsb0 ;  /* 0x002000000c8879f0 */ /* 0x000fe20008000888 */
[----:B------:R-:W-:Y:S01]  /*31d0*/  UMOV UR15, 0x40000040 ;  /* 0x40000040000f7882 */ /* 0x000fe20000000000 */
[----:B------:R-:W-:Y:S01]  /*31e0*/  UMOV UR14, UR9 ;  /* 0x00000009000e7c82 */ /* 0x000fe20008000000 */
[----:B------:R-:W-:-:S02]  /*31f0*/  UIADD3 UR16, UR8, 0x180, URZ ;  /* 0x0000018008107890 */ /* 0x000fc4000fffe03f */
[----:B------:R-:W-:Y:S02]  /*3200*/  UIADD3 UR17, UR8, 0x200, URZ ;  /* 0x0000020008117890 */ /* 0x000fe4000fffe03f */
[----:B------:R-:W-:Y:S02]  /*3210*/  UIADD3 UR18, UR8, 0x280, URZ ;  /* 0x0000028008127890 */ /* 0x000fe4000fffe03f */
        /* <DEDUP_REMOVED lines=358> */
[----:B------:R-:W-:Y:S01]  /*4880*/  BPT.TRAP 0x1 ;  /* 0x000000040000795c */ /* 0x000fe20000300000 */
.L_x_26:
[----:B------:R-:W-:Y:S01]  /*4890*/  ULEA UR8, UR6, UR40, 0x3 ;  /* 0x0000002806087291 */ /* 0x000fe2000f8e183f */
[----:B------:R-:W-:-:S03]  /*48a0*/  ISETP.GT.U32.AND P1, PT, R16, 0x1, PT ;  /* 0x000000011000780c */ /* 0x000fc60003f24070 */
[----:B------:R-:W-:-:S04]  /*48b0*/  UIADD3 UR8, UR8, 0x28, URZ ;  /* 0x0000002808087890 */ /* 0x000fc8000fffe03f */
[----:B------:R-:W-:-:S09]  /*48c0*/  UPRMT UR8, URZ, 0x654, UR8 ;  /* 0x000006543f087896 */ /* 0x000fd20008000008 */
[----:B------:R-:W-:Y:S01]  /*48d0*/  SYNCS.ARRIVE.TRANS64.RED.A1T0 RZ, [UR8], RZ ;  /* 0x000000ffffff79a7 */ /* 0x000fe20008100408 */
[----:B------:R-:W-:Y:S05]  /*48e0*/  @P1 BRA `(.L_x_27) ;  /* 0x0000000000041947 */ /* 0x000fea0003800000 */
[----:B------:R-:W-:Y:S01]  /*48f0*/  BPT.TRAP 0x1 ;  /* 0x000000040000795c */ /* 0x000fe20000300000 */
.L_x_27:
[----:B------:R-:W-:Y:S01]  /*4900*/  UIADD3 UR7, UR7, 0x1, URZ ;  /* 0x0000000107077890 */ /* 0x000fe2000fffe03f */
[C---:B------:R-:W-:Y:S01]  /*4910*/  ISETP.GT.AND P1, PT, R0.reuse, 0x1, PT ;  /* 0x000000010000780c */ /* 0x040fe20003f24270 */
[----:B------:R-:W-:Y:S01]  /*4920*/  UIADD3 UR6, UR6, 0x1, URZ ;  /* 0x0000000106067890 */ /* 0x000fe2000fffe03f */
[----:B------:R-:W-:Y:S01]  /*4930*/  VIADD R0, R0, 0xffffffff ;  /* 0xffffffff00007836 */ /* 0x000fe20000000000 */
[----:B------:R-:W-:Y:S02]  /*4940*/  UISETP.NE.AND UP0, UPT, UR7, 0x5, UPT ;  /* 0x000000050700788c */ /* 0x000fe4000bf05270 */
[----:B------:R-:W-:Y:S02]  /*4950*/  UISETP.NE.AND UP1, UPT, UR6, 0x5, UPT ;  /* 0x000000050600788c */ /* 0x000fe4000bf25270 */
[----:B------:R-:W-:Y:S02]  /*4960*/  USEL UR8, URZ, 0x1, UP0 ;  /* 0x000000013f087887 */ /* 0x000fe40008000000 */
[----:B------:R-:W-:-:S02]  /*4970*/  USEL UR7, UR7, URZ, UP0 ;  /* 0x0000003f07077287 */ /* 0x000fc40008000000 */
[----:B------:R-:W-:Y:S02]  /*4980*/  USEL UR6, UR6, URZ, UP1 ;  /* 0x0000003f06067287 */ /* 0x000fe40008800000 */
[----:B------:R-:W-:Y:S01]  /*4990*/  LOP3.LUT R5, R5, UR8, RZ, 0x3c, !PT ;  /* 0x0000000805057c12 */ /* 0x000fe2000f8e3cff */
[----:B------:R-:W-:Y:S09]  /*49a0*/  @P1 BRA `(.L_x_28) ;  /* 0xffffffe400b81947 */ /* 0x000ff2000383ffff */
.L_x_21:
[----:B-12---:R-:W1:Y:S01]  /*49b0*/  LDC R0, c[0x0][0x28c] ;  /* 0x0000a300ff007b82 */ /* 0x006e620000000800 */
[----:B------:R2:W-:Y:S01]  /*49c0*/  SYNCS.ARRIVE.TRANS64.A1T0 RZ, [R150+UR42], RZ ;  /* 0x000000ff96ff79a7 */ /* 0x0005e2000810002a */
[----:B-1----:R-:W-:-:S13]  /*49d0*/  ISETP.GE.AND P1, PT, R0, 0x1, PT ;  /* 0x000000010000780c */ /* 0x002fda0003f26270 */
[----:B--2---:R-:W-:Y:S05]  /*49e0*/  @!P1 BRA `(.L_x_29) ;  /* 0x0000000000349947 */ /* 0x004fea0003800000 */
[----:B------:R-:W-:Y:S05]  /*49f0*/  @!P0 BRA `(.L_x_30) ;  /* 0x0000000000048947 */ /* 0x000fea0003800000 */
[----:B------:R-:W-:Y:S01]  /*4a00*/  BPT.TRAP 0x1 ;  /* 0x000000040000795c */ /* 0x000fe20000300000 */
.L_x_30:
[----:B------:R-:W-:Y:S01]  /*4a10*/  UIADD3 UR6, UR43, UR36, URZ ;  /* 0x000000242b067290 */ /* 0x000fe2000fffe03f */
[----:B------:R-:W-:-:S03]  /*4a20*/  ISETP.GT.U32.AND P0, PT, R16, 0x1, PT ;  /* 0x000000011000780c */ /* 0x000fc60003f04070 */
[----:B------:R-:W-:-:S04]  /*4a30*/  UIMAD.WIDE.U32 UR4, UR6, -0x33333333, URZ ;  /* 0xcccccccd060478a5 */ /* 0x000fc8000f8e003f */
[----:B------:R-:W-:-:S04]  /*4a40*/  USHF.R.U32.HI UR4, URZ, 0x2, UR5 ;  /* 0x000000023f047899 */ /* 0x000fc80008011605 */
[----:B------:R-:W-:-:S04]  /*4a50*/  UIMAD UR6, UR4, -0x5, UR6 ;  /* 0xfffffffb040678a4 */ /* 0x000fc8000f8e0206 */
[----:B------:R-:W-:-:S04]  /*4a60*/  ULEA UR6, UR6, UR40, 0x3 ;  /* 0x0000002806067291 */ /* 0x000fc8000f8e183f */
[----:B------:R-:W-:-:S04]  /*4a70*/  UIADD3 UR6, UR6, 0x28, URZ ;  /* 0x0000002806067890 */ /* 0x000fc8000fffe03f */
[----:B------:R-:W-:-:S09]  /*4a80*/  UPRMT UR6, URZ, 0x654, UR6 ;  /* 0x000006543f067896 */ /* 0x000fd20008000006 */
[----:B------:R-:W-:Y:S01]  /*4a90*/  SYNCS.ARRIVE.TRANS64.RED.A1T0 RZ, [UR6], RZ ;  /* 0x000000ffffff79a7 */ /* 0x000fe20008100406 */
[----:B------:R-:W-:Y:S05]  /*4aa0*/  @P0 BRA `(.L_x_29) ;  /* 0x0000000000040947 */ /* 0x000fea0003800000 */
[----:B------:R-:W-:Y:S01]  /*4ab0*/  BPT.TRAP 0x1 ;  /* 0x000000040000795c */ /* 0x000fe20000300000 */
.L_x_29:
[----:B------:R-:W-:Y:S01]  /*4ac0*/  SHF.L.U32 R0, R155, 0x1f, RZ ;  /* 0x0000001f9b007819 */ /* 0x000fe200000006ff */
[----:B------:R-:W-:Y:S01]  /*4ad0*/  UIADD3 UR36, UR39, UR36, URZ ;  /* 0x0000002427247290 */ /* 0x000fe2000fffe03f */
[----:B------:R-:W1:Y:S01]  /*4ae0*/  LDC R9, c[0x0][0x288] ;  /* 0x0000a200ff097b82 */ /* 0x000e620000000800 */
[----:B------:R-:W-:Y:S01]  /*4af0*/  UISETP.GE.U32.AND UP1, UPT, UR39, 0x5, UPT ;  /* 0x000000052700788c */ /* 0x000fe2000bf26070 */
[----:B------:R-:W-:Y:S01]  /*4b00*/  IMAD.SHL.U32 R10, R148, 0x2, RZ ;  /* 0x00000002940a7824 */ /* 0x000fe200078e00ff */
[----:B------:R-:W-:Y:S02]  /*4b10*/  UISETP.GT.U32.AND UP0, UPT, UR36, 0x4, UPT ;  /* 0x000000042400788c */ /* 0x000fe4000bf04070 */
[----:B------:R-:W-:Y:S02]  /*4b20*/  UIMAD.WIDE.U32 UR4, UR36, -0x33333333, URZ ;  /* 0xcccccccd240478a5 */ /* 0x000fe4000f8e003f */
[----:B------:R-:W-:Y:S01]  /*4b30*/  UISETP.LT.U32.AND UP0, UPT, UR39, 0x5, UP0 ;  /* 0x000000052700788c */ /* 0x000fe20008701070 */
[----:B------:R-:W2:Y:S01]  /*4b40*/  SYNCS.PHASECHK.TRANS64.TRYWAIT P0, [R149+UR41+0x10], R0 ;  /* 0x00001000950075a7 */ /* 0x000ea20008000169 */
[----:B------:R-:W-:Y:S01]  /*4b50*/  USHF.R.U32.HI UR4, URZ, 0x2, UR5 ;  /* 0x000000023f047899 */ /* 0x000fe20008011605 */
[----:B------:R-:W-:Y:S01]  /*4b60*/  SHF.R.S32.HI R11, RZ, 0x1f, R10 ;  /* 0x0000001fff0b7819 */ /* 0x000fe2000001140a */
[----:B------:R-:W-:-:S02]  /*4b70*/  USEL UR6, URZ, 0x1, !UP0 ;  /* 0x000000013f067887 */ /* 0x000fc4000c000000 */
[----:B------:R-:W-:Y:S02]  /*4b80*/  UIMAD UR36, UR4, -0x5, UR36 ;  /* 0xfffffffb042478a4 */ /* 0x000fe4000f8e0224 */
[----:B------:R-:W-:-:S04]  /*4b90*/  ULOP3.LUT UR37, UR37, UR6, URZ, 0x3c, !UPT ;  /* 0x0000000625257292 */ /* 0x000fc8000f8e3c3f */
[----:B------:R-:W-:Y:S01]  /*4ba0*/  @UP1 ULOP3.LUT UR37, UR37, 0x1, UR4, 0x78, !UPT ;  /* 0x0000000125251892 */ /* 0x000fe2000f8e7804 */
[----:B-12---:R-:W-:Y:S11]  /*4bb0*/  @!P0 BRA `(.L_x_31) ;  /* 0x0000009400388947 */ /* 0x006ff60003800000 */
.L_x_298:
[----:B------:R-:W-:Y:S01]  /*4bc0*/  IMAD.SHL.U32 R8, R19, 0x40, RZ ;  /* 0x0000004013087824 */ /* 0x000fe200078e00ff */
[----:B------:R-:W-:Y:S01]  /*4bd0*/  ULDC UR6, c[0x0][0x284] ;  /* 0x0000a10000067ab9 */ /* 0x000fe20000000800 */
[----:B0-----:R-:W-:Y:S01]  /*4be0*/  IMAD R12, R22, 0xf0, RZ ;  /* 0x000000f0160c7824 */ /* 0x001fe200078e02ff */
[----:B------:R-:W-:Y:S01]  /*4bf0*/  SHF.R.S32.HI R159, RZ, 0x1f, R2 ;  /* 0x0000001fff9f7819 */ /* 0x000fe20000011402 */
[----:B------:R-:W-:Y:S01]  /*4c00*/  ULDC.64 UR4, c[0x0][0x5d0] ;  /* 0x0001740000047ab9 */ /* 0x000fe20000000a00 */
[----:B------:R-:W-:Y:S01]  /*4c10*/  ISETP.GE.AND P0, PT, R8, UR6, PT ;  /* 0x0000000608007c0c */ /* 0x000fe2000bf06270 */
[----:B------:R-:W-:Y:S01]  /*4c20*/  IMAD.WIDE.U32 R4, R2, UR4, R10 ;  /* 0x0000000402047c25 */ /* 0x000fe2000f8e000a */
[----:B------:R-:W-:Y:S02]  /*4c30*/  SHF.R.S32.HI R13, RZ, 0x1f, R12 ;  /* 0x0000001fff0d7819 */ /* 0x000fe4000001140c */
[C---:B------:R-:W-:Y:S01]  /*4c40*/  ISETP.GE.OR P0, PT, R12.reuse, R9, P0 ;  /* 0x000000090c00720c */ /* 0x040fe20000706670 */
[----:B------:R-:W-:Y:S01]  /*4c50*/  IMAD R3, R159, UR4, RZ ;  /* 0x000000049f037c24 */ /* 0x000fe2000f8e02ff */
[----:B------:R-:W-:-:S03]  /*4c60*/  IADD3 R6, P1, R12, R4, RZ ;  /* 0x000000040c067210 */ /* 0x000fc60007f3e0ff */
[----:B------:R-:W-:-:S05]  /*4c70*/  IMAD R3, R2, UR5, R3 ;  /* 0x0000000502037c24 */ /* 0x000fca000f8e0203 */
[----:B------:R-:W-:-:S03]  /*4c80*/  IADD3.X R7, R13, R5, R3, P1, !PT ;  /* 0x000000050d077210 */ /* 0x000fc60000ffe403 */
[----:B------:R-:W-:Y:S05]  /*4c90*/  @P0 BRA `(.L_x_32) ;  /* 0x0000007800f40947 */ /* 0x000fea0003800000 */
[----:B------:R-:W0:Y:S01]  /*4ca0*/  LDC.64 R4, c[0x0][0x5c8] ;  /* 0x00017200ff047b82 */ /* 0x000e220000000a00 */
[----:B-----5:R-:W-:Y:S01]  /*4cb0*/  FSETP.NEU.AND P0, PT, R144, RZ, PT ;  /* 0x000000ff9000720b */ /* 0x020fe20003f0d000 */
[----:B------:R-:W-:Y:S01]  /*4cc0*/  IMAD R3, R148, -0x2, R9 ;  /* 0xfffffffe94037824 */ /* 0x000fe200078e0209 */
[----:B------:R-:W-:Y:S01]  /*4cd0*/  BSSY B0, `(.L_x_32) ;  /* 0x00007b9000007945 */ /* 0x000fe20003800000 */
[----:B------:R-:W-:-:S04]  /*4ce0*/  IMAD.WIDE R156, R19, 0x40, R146 ;  /* 0x00000040139c7825 */ /* 0x000fc800078e0292 */
[----:B-1----:R-:W-:Y:S02]  /*4cf0*/  IMAD.IADD R0, R3, 0x1, -R12 ;  /* 0x0000000103007824 */ /* 0x002fe400078e0a0c */
[----:B------:R-:W-:-:S03]  /*4d00*/  IMAD.IADD R3, R153, 0x1, -R8 ;  /* 0x0000000199037824 */ /* 0x000fc600078e0a08 */
[----:B------:R-:W-:-:S04]  /*4d10*/  ISETP.GT.AND P1, PT, R0, RZ, PT ;  /* 0x000000ff0000720c */ /* 0x000fc80003f24270 */
[----:B------:R-:W-:Y:S01]  /*4d20*/  ISETP.GT.AND P2, PT, R3, RZ, P1 ;  /* 0x000000ff0300720c */ /* 0x000fe20000f44270 */
[-C--:B0-----:R-:W-:Y:S02]  /*4d30*/  IMAD R8, R157, R4.reuse, RZ ;  /* 0x000000049d087224 */ /* 0x081fe400078e02ff */
[----:B------:R-:W-:-:S04]  /*4d40*/  IMAD.WIDE.U32 R6, R156, R4, R6 ;  /* 0x000000049c067225 */ /* 0x000fc800078e0006 */
[----:B------:R-:W-:-:S04]  /*4d50*/  IMAD R9, R156, R5, R8 ;  /* 0x000000059c097224 */ /* 0x000fc800078e0208 */
[----:B------:R-:W-:Y:S01]  /*4d60*/  IMAD.IADD R9, R7, 0x1, R9 ;  /* 0x0000000107097824 */ /* 0x000fe200078e0209 */
[----:B------:R-:W-:Y:S06]  /*4d70*/  @!P0 BRA `(.L_x_33) ;  /* 0x0000005000508947 */ /* 0x000fec0003800000 */
[----:B------:R-:W0:Y:S01]  /*4d80*/  LDC.64 R20, c[0x0][0x5b8] ;  /* 0x00016e00ff147b82 */ /* 0x000e220000000a00 */
[----:B------:R-:W-:-:S07]  /*4d90*/  ULDC.64 UR4, c[0x0][0x5c0] ;  /* 0x0001700000047ab9 */ /* 0x000fce0000000a00 */
[----:B------:R-:W1:Y:S08]  /*4da0*/  LDC.64 R168, c[0x0][0x5b0] ;  /* 0x00016c00ffa87b82 */ /* 0x000e700000000a00 */
[----:B------:R-:W2:Y:S01]  /*4db0*/  LDC.64 R14, c[0x0][0x5a8] ;  /* 0x00016a00ff0e7b82 */ /* 0x000ea20000000a00 */
[-C--:B0-----:R-:W-:Y:S02]  /*4dc0*/  IMAD R7, R159, R20.reuse, RZ ;  /* 0x000000149f077224 */ /* 0x081fe400078e02ff */
[----:B------:R-:W-:-:S04]  /*4dd0*/  IMAD.WIDE.U32 R158, R2, R20, R10 ;  /* 0x00000014029e7225 */ /* 0x000fc800078e000a */
[----:B------:R-:W-:Y:S01]  /*4de0*/  IMAD R165, R2, R21, R7 ;  /* 0x0000001502a57224 */ /* 0x000fe200078e0207 */
[----:B------:R-:W-:Y:S01]  /*4df0*/  IADD3 R158, P0, R12, R158, RZ ;  /* 0x0000009e0c9e7210 */ /* 0x000fe20007f1e0ff */
[----:B-1----:R-:W-:-:S03]  /*4e00*/  IMAD R7, R157, R168, RZ ;  /* 0x000000a89d077224 */ /* 0x002fc600078e02ff */
[----:B------:R-:W-:Y:S01]  /*4e10*/  IADD3.X R159, R13, R159, R165, P0, !PT ;  /* 0x0000009f0d9f7210 */ /* 0x000fe200007fe4a5 */
[C---:B------:R-:W-:Y:S02]  /*4e20*/  IMAD R167, R156.reuse, R169, R7 ;  /* 0x000000a99ca77224 */ /* 0x040fe400078e0207 */
[----:B------:R-:W-:-:S04]  /*4e30*/  IMAD.WIDE.U32 R160, R156, R168, R158 ;  /* 0x000000a89ca07225 */ /* 0x000fc800078e009e */
[----:B------:R-:W-:Y:S01]  /*4e40*/  IMAD.IADD R7, R161, 0x1, R167 ;  /* 0x00000001a1077824 */ /* 0x000fe200078e02a7 */
[----:B--2---:R-:W-:-:S04]  /*4e50*/  LEA R162, P0, R160, R14, 0x1 ;  /* 0x0000000ea0a27211 */ /* 0x004fc800078008ff */
[----:B------:R-:W-:-:S05]  /*4e60*/  LEA.HI.X R163, R160, R15, R7, 0x1, P0 ;  /* 0x0000000fa0a37211 */ /* 0x000fca00000f0c07 */
[----:B------:R-:W2:Y:S01]  /*4e70*/  @P2 LDG.E.LTC128B.U16 R19, desc[UR44][R162.64] ;  /* 0x0000002ca2132981 */ /* 0x000ea2000c1e1520 */
[----:B------:R-:W-:Y:S01]  /*4e80*/  IMAD.WIDE.U32 R160, R156, R168, R12 ;  /* 0x000000a89ca07225 */ /* 0x000fe200078e000c */
[----:B------:R-:W-:Y:S02]  /*4e90*/  BSSY B1, `(.L_x_34) ;  /* 0x0000014000017945 */ /* 0x000fe40003800000 */
[----:B------:R-:W-:-:S04]  /*4ea0*/  IADD3 R160, P0, R10, R160, RZ ;  /* 0x000000a00aa07210 */ /* 0x000fc80007f1e0ff */
[----:B------:R-:W-:Y:S02]  /*4eb0*/  IADD3.X R161, R11, R167, R161, P0, !PT ;  /* 0x000000a70ba17210 */ /* 0x000fe400007fe4a1 */
[----:B------:R-:W-:Y:S01]  /*4ec0*/  LEA R8, P0, R6, UR4, 0x1 ;  /* 0x0000000406087c11 */ /* 0x000fe2000f8008ff */
[----:B------:R-:W-:-:S03]  /*4ed0*/  IMAD.WIDE.U32 R160, R2, R20, R160 ;  /* 0x0000001402a07225 */ /* 0x000fc600078e00a0 */
[----:B------:R-:W-:Y:S02]  /*4ee0*/  LEA.HI.X R9, R6, UR5, R9, 0x1, P0 ;  /* 0x0000000506097c11 */ /* 0x000fe400080f0c09 */
[----:B------:R-:W-:Y:S02]  /*4ef0*/  ISETP.GT.AND P0, PT, R0, 0x1, PT ;  /* 0x000000010000780c */ /* 0x000fe40003f04270 */
[----:B------:R-:W-:Y:S02]  /*4f00*/  LEA R6, P4, R160, R14, 0x1 ;  /* 0x0000000ea0067211 */ /* 0x000fe400078808ff */
[----:B------:R-:W-:Y:S01]  /*4f10*/  ISETP.GT.AND P3, PT, R3, RZ, P0 ;  /* 0x000000ff0300720c */ /* 0x000fe20000764270 */
[----:B--2---:R-:W-:-:S05]  /*4f20*/  HADD2.F32 R7, -RZ, R19.H0_H0 ;  /* 0x20000013ff077230 */ /* 0x004fca0000004100 */
[----:B------:R-:W-:-:S04]  /*4f30*/  FMUL R7, R7, R144 ;  /* 0x0000009007077220 */ /* 0x000fc80000400000 */
[----:B------:R-:W-:-:S05]  /*4f40*/  FFMA R7, R136, R145, R7 ;  /* 0x0000009188077223 */ /* 0x000fca0000000007 */
[----:B------:R-:W-:Y:S01]  /*4f50*/  F2FP.F16.F32.PACK_AB R21, RZ, R7 ;  /* 0x00000007ff15723e */ /* 0x000fe200000000ff */
[----:B------:R-:W-:Y:S01]  /*4f60*/  IMAD.IADD R7, R165, 0x1, R161 ;  /* 0x00000001a5077824 */ /* 0x000fe200078e02a1 */
[----:B------:R-:W-:-:S03]  /*4f70*/  SHF.L.U64.HI R161, R168, 0x3, R169 ;  /* 0x00000003a8a17819 */ /* 0x000fc600000102a9 */
[----:B------:R0:W-:Y:S01]  /*4f80*/  @P2 STG.E.U16 desc[UR44][R8.64], R21 ;  /* 0x0000001508002986 */ /* 0x0001e2000c10152c */
[----:B------:R-:W-:Y:S01]  /*4f90*/  LEA.HI.X R7, R160, R15, R7, 0x1, P4 ;  /* 0x0000000fa0077211 */ /* 0x000fe200020f0c07 */
[----:B------:R-:W-:Y:S01]  /*4fa0*/  IMAD.SHL.U32 R160, R168, 0x8, RZ ;  /* 0x00000008a8a07824 */ /* 0x000fe200078e00ff */
[----:B------:R-:W-:Y:S06]  /*4fb0*/  @!P3 BRA `(.L_x_35) ;  /* 0x000000000004b947 */ /* 0x000fec0003800000 */
[----:B------:R1:W5:Y:S02]  /*4fc0*/  LDG.E.LTC128B.U16 R19, desc[UR44][R6.64+0x2] ;  /* 0x0000022c06137981 */ /* 0x000364000c1e1520 */
.L_x_35:
[----:B------:R-:W-:Y:S05]  /*4fd0*/  BSYNC B1 ;  /* 0x0000000000017941 */ /* 0x000fea0003800000 */
.L_x_34:
[----:B0----5:R-:W-:Y:S01]  /*4fe0*/  HADD2.F32 R21, -RZ, R19.H0_H0 ;  /* 0x20000013ff157230 */ /* 0x021fe20000004100 */
[----:B------:R-:W-:Y:S01]  /*4ff0*/  ISETP.GT.AND P1, PT, R3, 0x8, P1 ;  /* 0x000000080300780c */ /* 0x000fe20000f24270 */
[----:B------:R-:W-:-:S04]  /*5000*/  IMAD.WIDE.U32 R160, R156, R168, R160 ;  /* 0x000000a89ca07225 */ /* 0x000fc800078e00a0 */
[----:B------:R-:W-:Y:S01]  /*5010*/  FMUL R22, R21, R144 ;  /* 0x0000009015167220 */ /* 0x000fe20000400000 */
[----:B------:R-:W-:Y:S01]  /*5020*/  IMAD.IADD R167, R167, 0x1, R161 ;  /* 0x00000001a7a77824 */ /* 0x000fe200078e02a1 */
[----:B------:R-:W-:Y:S02]  /*5030*/  IADD3 R21, P2, R158, R160, RZ ;  /* 0x000000a09e157210 */ /* 0x000fe40007f5e0ff */
[----:B------:R-:W-:-:S03]  /*5040*/  FFMA R22, R137, R145, R22 ;  /* 0x0000009189167223 */ /* 0x000fc60000000016 */
[----:B------:R-:W-:Y:S01]  /*5050*/  IMAD.X R158, R167, 0x1, R159, P2 ;  /* 0x00000001a79e7824 */ /* 0x000fe200010e069f */
[C---:B------:R-:W-:Y:S02]  /*5060*/  LEA R136, P2, R21.reuse, R14, 0x1 ;  /* 0x0000000e15887211 */ /* 0x040fe400078408ff */
[----:B------:R-:W-:Y:S02]  /*5070*/  F2FP.F16.F32.PACK_AB R22, RZ, R22 ;  /* 0x00000016ff16723e */ /* 0x000fe400000000ff */
[----:B------:R-:W-:Y:S02]  /*5080*/  LEA.HI.X R137, R21, R15, R158, 0x1, P2 ;  /* 0x0000000f15897211 */ /* 0x000fe400010f0c9e */
[----:B------:R-:W-:Y:S02]  /*5090*/  PRMT R21, R22, 0x7610, R21 ;  /* 0x0000761016157816 */ /* 0x000fe40000000015 */
[----:B------:R-:W-:-:S03]  /*50a0*/  PRMT R22, R19, 0x7610, R22 ;  /* 0x0000761013167816 */ /* 0x000fc60000000016 */
[----:B------:R0:W-:Y:S04]  /*50b0*/  @P3 STG.E.U16 desc[UR44][R8.64+0x2], R21 ;  /* 0x0000021508003986 */ /* 0x0001e8000c10152c */
[----:B------:R-:W2:Y:S01]  /*50c0*/  @P1 LDG.E.LTC128B.U16 R22, desc[UR44][R136.64] ;  /* 0x0000002c88161981 */ /* 0x000ea2000c1e1520 */
[----:B------:R-:W-:Y:S01]  /*50d0*/  IADD3 R10, P2, P3, R10, R160, R12 ;  /* 0x000000a00a0a7210 */ /* 0x000fe20007b5e00c */
[----:B------:R-:W-:Y:S01]  /*50e0*/  BSSY B1, `(.L_x_36) ;  /* 0x0000011000017945 */ /* 0x000fe20003800000 */
[----:B------:R-:W-:Y:S02]  /*50f0*/  SHF.L.U64.HI R5, R4, 0x4, R5 ;  /* 0x0000000404057819 */ /* 0x000fe40000010205 */
[----:B------:R-:W-:Y:S02]  /*5100*/  IADD3.X R11, R11, R167, R13, P2, P3 ;  /* 0x000000a70b0b7210 */ /* 0x000fe400017e640d */
[----:B------:R-:W-:Y:S01]  /*5110*/  ISETP.GT.AND P0, PT, R3, 0x8, P0 ;  /* 0x000000080300780c */ /* 0x000fe20000704270 */
[----:B0-----:R-:W-:Y:S01]  /*5120*/  IMAD.WIDE.U32 R20, R2, R20, R10 ;  /* 0x0000001402147225 */ /* 0x001fe200078e000a */
[----:B------:R-:W-:-:S03]  /*5130*/  LEA R10, P2, R4, R8, 0x4 ;  /* 0x00000008040a7211 */ /* 0x000fc600078420ff */
[----:B------:R-:W-:Y:S01]  /*5140*/  IMAD.IADD R2, R165, 0x1, R21 ;  /* 0x00000001a5027824 */ /* 0x000fe200078e0215 */
[----:B------:R-:W-:Y:S01]  /*5150*/  LEA R4, P3, R20, R14, 0x1 ;  /* 0x0000000e14047211 */ /* 0x000fe200078608ff */
[----:B------:R-:W-:-:S03]  /*5160*/  IMAD.X R11, R5, 0x1, R9, P2 ;  /* 0x00000001050b7824 */ /* 0x000fc600010e0609 */
[----:B------:R-:W-:Y:S01]  /*5170*/  LEA.HI.X R5, R20, R15, R2, 0x1, P3 ;  /* 0x0000000f14057211 */ /* 0x000fe200018f0c02 */
[----:B--2---:R-:W-:-:S05]  /*5180*/  HADD2.F32 R19, -RZ, R22.H0_H0 ;  /* 0x20000016ff137230 */ /* 0x004fca0000004100 */
[----:B------:R-:W-:-:S04]  /*5190*/  FMUL R19, R19, R144 ;  /* 0x0000009013137220 */ /* 0x000fc80000400000 */
[----:B------:R-:W-:-:S05]  /*51a0*/  FFMA R19, R138, R145, R19 ;  /* 0x000000918a137223 */ /* 0x000fca0000000013 */
[----:B------:R-:W-:-:S05]  /*51b0*/  F2FP.F16.F32.PACK_AB R19, RZ, R19 ;  /* 0x00000013ff13723e */ /* 0x000fca00000000ff */
[----:B------:R0:W-:Y:S01]  /*51c0*/  @P1 STG.E.U16 desc[UR44][R10.64], R19 ;  /* 0x000000130a001986 */ /* 0x0001e2000c10152c */
[----:B------:R-:W-:Y:S05]  /*51d0*/  @!P0 BRA `(.L_x_37) ;  /* 0x0000000000048947 */ /* 0x000fea0003800000 */
[----:B------:R2:W5:Y:S02]  /*51e0*/  LDG.E.LTC128B.U16 R22, desc[UR44][R4.64+0x2] ;  /* 0x0000022c04167981 */ /* 0x000564000c1e1520 */
.L_x_37:
[----:B------:R-:W-:Y:S05]  /*51f0*/  BSYNC B1 ;  /* 0x0000000000017941 */ /* 0x000fea0003800000 */
.L_x_36:
[----:B-----5:R-:W-:Y:S01]  /*5200*/  HADD2.F32 R13, -RZ, R22.H0_H0 ;  /* 0x20000016ff0d7230 */ /* 0x020fe20000004100 */
[----:B------:R-:W-:Y:S01]  /*5210*/  ISETP.GT.AND P1, PT, R0, 0x8, PT ;  /* 0x000000080000780c */ /* 0x000fe20003f24270 */
[----:B------:R-:W-:Y:S03]  /*5220*/  BSSY B1, `(.L_x_38) ;  /* 0x0000008000017945 */ /* 0x000fe60003800000 */
[----:B------:R-:W-:Y:S01]  /*5230*/  FMUL R2, R13, R144 ;  /* 0x000000900d027220 */ /* 0x000fe20000400000 */
[----:B------:R-:W-:-:S03]  /*5240*/  ISETP.GT.AND P2, PT, R3, RZ, P1 ;  /* 0x000000ff0300720c */ /* 0x000fc60000f44270 */
[----:B------:R-:W-:-:S05]  /*5250*/  FFMA R2, R139, R145, R2 ;  /* 0x000000918b027223 */ /* 0x000fca0000000002 */
[----:B------:R-:W-:-:S05]  /*5260*/  F2FP.F16.F32.PACK_AB R2, RZ, R2 ;  /* 0x00000002ff02723e */ /* 0x000fca00000000ff */
[----:B------:R3:W-:Y:S01]  /*5270*/  @P0 STG.E.U16 desc[UR44][R10.64+0x2], R2 ;  /* 0x000002020a000986 */ /* 0x0007e2000c10152c */
[----:B------:R-:W-:Y:S05]  /*5280*/  @!P2 BRA `(.L_x_39) ;  /* 0x000000000004a947 */ /* 0x000fea0003800000 */
[----:B------:R4:W5:Y:S02]  /*5290*/  LDG.E.LTC128B.U16 R22, desc[UR44][R6.64+0x10] ;  /* 0x0000102c06167981 */ /* 0x000964000c1e1520 */
.L_x_39:
[----:B------:R-:W-:Y:S05]  /*52a0*/  BSYNC B1 ;  /* 0x0000000000017941 */ /* 0x000fea0003800000 */
.L_x_38:
        /* <DEDUP_REMOVED lines=10> */
.L_x_41:
[----:B------:R-:W-:Y:S05]  /*5350*/  BSYNC B1 ;  /* 0x0000000000017941 */ /* 0x000fea0003800000 */
.L_x_40:
[----:B0----5:R-:W-:Y:S01]  /*5360*/  HADD2.F32 R13, -RZ, R22.H0_H0 ;  /* 0x20000016ff0d7230 */ /* 0x021fe20000004100 */
[----:B------:R-:W-:Y:S01]  /*5370*/  ISETP.GT.AND P1, PT, R3, 0x8, P1 ;  /* 0x000000080300780c */ /* 0x000fe20000f24270 */
[----:B------:R-:W-:Y:S03]  /*5380*/  BSSY B1, `(.L_x_42) ;  /* 0x0000007000017945 */ /* 0x000fe60003800000 */
[----:B---3--:R-:W-:-:S04]  /*5390*/  FMUL R2, R13, R144 ;  /* 0x000000900d027220 */ /* 0x008fc80000400000 */
[----:B------:R-:W-:-:S05]  /*53a0*/  FFMA R2, R141, R145, R2 ;  /* 0x000000918d027223 */ /* 0x000fca0000000002 */
[----:B------:R-:W-:-:S05]  /*53b0*/  F2FP.F16.F32.PACK_AB R2, RZ, R2 ;  /* 0x00000002ff02723e */ /* 0x000fca00000000ff */
[----:B------:R0:W-:Y:S01]  /*53c0*/  @P3 STG.E.U16 desc[UR44][R8.64+0x12], R2 ;  /* 0x0000120208003986 */ /* 0x0001e2000c10152c */
[----:B------:R-:W-:Y:S05]  /*53d0*/  @!P1 BRA `(.L_x_43) ;  /* 0x0000000000049947 */ /* 0x000fea0003800000 */
[----:B------:R3:W5:Y:S02]  /*53e0*/  LDG.E.LTC128B.U16 R22, desc[UR44][R4.64+0x10] ;  /* 0x0000102c04167981 */ /* 0x000764000c1e1520 */
.L_x_43:
[----:B------:R-:W-:Y:S05]  /*53f0*/  BSYNC B1 ;  /* 0x0000000000017941 */ /* 0x000fea0003800000 */
.L_x_42:
[----:B-----5:R-:W-:Y:S01]  /*5400*/  HADD2.F32 R13, -RZ, R22.H0_H0 ;  /* 0x20000016ff0d7230 */ /* 0x020fe20000004100 */
[----:B------:R-:W-:Y:S01]  /*5410*/  ISETP.GT.AND P0, PT, R3, 0x8, P0 ;  /* 0x000000080300780c */ /* 0x000fe20000704270 */
[----:B------:R-:W-:Y:S03]  /*5420*/  BSSY B1, `(.L_x_44) ;  /* 0x0000007000017945 */ /* 0x000fe60003800000 */
[----:B------:R-:W-:-:S04]  /*5430*/  FMUL R13, R13, R144 ;  /* 0x000000900d0d7220 */ /* 0x000fc80000400000 */
[----:B------:R-:W-:-:S05]  /*5440*/  FFMA R13, R142, R145, R13 ;  /* 0x000000918e0d7223 */ /* 0x000fca000000000d */
[----:B------:R-:W-:-:S05]  /*5450*/  F2FP.F16.F32.PACK_AB R13, RZ, R13 ;  /* 0x0000000dff0d723e */ /* 0x000fca00000000ff */
[----:B------:R0:W-:Y:S01]  /*5460*/  @P1 STG.E.U16 desc[UR44][R10.64+0x10], R13 ;  /* 0x0000100d0a001986 */ /* 0x0001e2000c10152c */
[----:B------:R-:W-:Y:S05]  /*5470*/  @!P0 BRA `(.L_x_45) ;  /* 0x0000000000048947 */ /* 0x000fea0003800000 */
[----:B------:R0:W5:Y:S02]  /*5480*/  LDG.E.LTC128B.U16 R22, desc[UR44][R4.64+0x12] ;  /* 0x0000122c04167981 */ /* 0x000164000c1e1520 */
.L_x_45:
[----:B------:R-:W-:Y:S05]  /*5490*/  BSYNC B1 ;  /* 0x0000000000017941 */ /* 0x000fea0003800000 */
.L_x_44:
[----:B0----5:R-:W-:Y:S01]  /*54a0*/  HADD2.F32 R13, -RZ, R22.H0_H0 ;  /* 0x20000016ff0d7230 */ /* 0x021fe20000004100 */
        /* <DEDUP_REMOVED lines=9> */
.L_x_47:
[----:B------:R-:W-:Y:S05]  /*5540*/  BSYNC B1 ;  /* 0x0000000000017941 */ /* 0x000fea0003800000 */
.L_x_46:
        /* <DEDUP_REMOVED lines=10> */
.L_x_49:
[----:B------:R-:W-:Y:S05]  /*55f0*/  BSYNC B1 ;  /* 0x0000000000017941 */ /* 0x000fea0003800000 */
.L_x_48:
[----:B0----5:R-:W-:Y:S01]  /*5600*/  HADD2.F32 R13, -RZ, R22.H0_H0 ;  /* 0x20000016ff0d7230 */ /* 0x021fe20000004100 */
        /* <DEDUP_REMOVED lines=8> */
.L_x_51:
[----:B------:R-:W-:Y:S05]  /*5690*/  BSYNC B1 ;  /* 0x0000000000017941 */ /* 0x000fea0003800000 */
.L_x_50:
        /* <DEDUP_REMOVED lines=9> */
.L_x_53:
[----:B------:R-:W-:Y:S05]  /*5730*/  BSYNC B1 ;  /* 0x0000000000017941 */ /* 0x000fea0003800000 */
.L_x_52:
        /* <DEDUP_REMOVED lines=10> */
.L_x_55:
[----:B------:R-:W-:Y:S05]  /*57e0*/  BSYNC B1 ;  /* 0x0000000000017941 */ /* 0x000fea0003800000 */
.L_x_54:
        /* <DEDUP_REMOVED lines=10> */
.L_x_57:
[----:B------:R-:W-:Y:S05]  /*5890*/  BSYNC B1 ;  /* 0x0000000000017941 */ /* 0x000fea0003800000 */
.L_x_56:
        /* <DEDUP_REMOVED lines=9> */
.L_x_59:
[----:B------:R-:W-:Y:S05]  /*5930*/  BSYNC B1 ;  /* 0x0000000000017941 */ /* 0x000fea0003800000 */
.L_x_58:
        /* <DEDUP_REMOVED lines=9> */
.L_x_61:
[----:B------:R-:W-:Y:S05]  /*59d0*/  BSYNC B1 ;  /* 0x0000000000017941 */ /* 0x000fea0003800000 */
.L_x_60:
        /* <DEDUP_REMOVED lines=10> */
.L_x_63:
[----:B------:R-:W-:Y:S05]  /*5a80*/  BSYNC B1 ;  /* 0x0000000000017941 */ /* 0x000fea0003800000 */
.L_x_62:
        /* <DEDUP_REMOVED lines=10> */
.L_x_65:
[----:B------:R-:W-:Y:S05]  /*5b30*/  BSYNC B1 ;  /* 0x0000000000017941 */ /* 0x000fea0003800000 */
.L_x_64:
        /* <DEDUP_REMOVED lines=9> */
.L_x_67:
[----:B------:R-:W-:Y:S05]  /*5bd0*/  BSYNC B1 ;  /* 0x0000000000017941 */ /* 0x000fea0003800000 */
.L_x_66:
        /* <DEDUP_REMOVED lines=9> */
.L_x_69:
[----:B------:R-:W-:Y:S05]  /*5c70*/  BSYNC B1 ;  /* 0x0000000000017941 */ /* 0x000fea0003800000 */
.L_x_68:
        /* <DEDUP_REMOVED lines=10> */
.L_x_71:
[----:B------:R-:W-:Y:S05]  /*5d20*/  BSYNC B1 ;  /* 0x0000000000017941 */ /* 0x000fea0003800000 */
.L_x_70:
        /* <DEDUP_REMOVED lines=10> */
.L_x_73:
[----:B------:R-:W-:Y:S05]  /*5dd0*/  BSYNC B1 ;  /* 0x0000000000017941 */ /* 0x000fea0003800000 */
.L_x_72:
        /* <DEDUP_REMOVED lines=9> */
.L_x_75:
[----:B------:R-:W-:Y:S05]  /*5e70*/  BSYNC B1 ;  /* 0x0000000000017941 */ /* 0x000fea0003800000 */
.L_x_74:
        /* <DEDUP_REMOVED lines=9> */
.L_x_77:
[----:B------:R-:W-:Y:S05]  /*5f10*/  BSYNC B1 ;  /* 0x0000000000017941 */ /* 0x000fea0003800000 */
.L_x_76:
        /* <DEDUP_REMOVED lines=10> */
.L_x_79:
[----:B------:R-:W-:Y:S05]  /*5fc0*/  BSYNC B1 ;  /* 0x0000000000017941 */ /* 0x000fea0003800000 */
.L_x_78:
        /* <DEDUP_REMOVED lines=10> */
.L_x_81:
[----:B------:R-:W-:Y:S05]  /*6070*/  BSYNC B1 ;  /* 0x0000000000017941 */ /* 0x000fea0003800000 */
.L_x_80:
        /* <DEDUP_REMOVED lines=9> */
.L_x_83:
[----:B------:R-:W-:Y:S05]  /*6110*/  BSYNC B1 ;  /* 0x0000000000017941 */ /* 0x000fea0003800000 */
.L_x_82:
        /* <DEDUP_REMOVED lines=9> */
.L_x_85:
[----:B------:R-:W-:Y:S05]  /*61b0*/  BSYNC B1 ;  /* 0x0000000000017941 */ /* 0x000fea0003800000 */
.L_x_84:
        /* <DEDUP_REMOVED lines=10> */
.L_x_87:
[----:B------:R-:W-:Y:S05]  /*6260*/  BSYNC B1 ;  /* 0x0000000000017941 */ /* 0x000fea0003800000 */
.L_x_86:
        /* <DEDUP_REMOVED lines=10> */
.L_x_89:
[----:B------:R-:W-:Y:S05]  /*6310*/  BSYNC B1 ;  /* 0x0000000000017941 */ /* 0x000fea0003800000 */
.L_x_88:
        /* <DEDUP_REMOVED lines=9> */
.L_x_91:
[----:B------:R-:W-:Y:S05]  /*63b0*/  BSYNC B1 ;  /* 0x0000000000017941 */ /* 0x000fea0003800000 */
.L_x_90:
        /* <DEDUP_REMOVED lines=9> */
.L_x_93:
[----:B------:R-:W-:Y:S05]  /*6450*/  BSYNC B1 ;  /* 0x0000000000017941 */ /* 0x000fea0003800000 */
.L_x_92:
        /* <DEDUP_REMOVED lines=10> */
.L_x_95:
[----:B------:R-:W-:Y:S05]  /*6500*/  BSYNC B1 ;  /* 0x0000000000017941 */ /* 0x000fea0003800000 */
.L_x_94:
        /* <DEDUP_REMOVED lines=10> */
.L_x_97:
[----:B------:R-:W-:Y:S05]  /*65b0*/  BSYNC B1 ;  /* 0x0000000000017941 */ /* 0x000fea0003800000 */
.L_x_96:
        /* <DEDUP_REMOVED lines=9> */
.L_x_99:
[----:B------:R-:W-:Y:S05]  /*6650*/  BSYNC B1 ;  /* 0x0000000000017941 */ /* 0x000fea0003800000 */
.L_x_98:
        /* <DEDUP_REMOVED lines=9> */
.L_x_101:
[----:B------:R-:W-:Y:S05]  /*66f0*/  BSYNC B1 ;  /* 0x0000000000017941 */ /* 0x000fea0003800000 */
.L_x_100:
        /* <DEDUP_REMOVED lines=10> */
.L_x_103:
[----:B------:R-:W-:Y:S05]  /*67a0*/  BSYNC B1 ;  /* 0x0000000000017941 */ /* 0x000fea0003800000 */
.L_x_102:
        /* <DEDUP_REMOVED lines=10> */
.L_x_105:
[----:B------:R-:W-:Y:S05]  /*6850*/  BSYNC B1 ;  /* 0x0000000000017941 */ /* 0x000fea0003800000 */
.L_x_104:
        /* <DEDUP_REMOVED lines=9> */
.L_x_107:
[----:B------:R-:W-:Y:S05]  /*68f0*/  BSYNC B1 ;  /* 0x0000000000017941 */ /* 0x000fea0003800000 */
.L_x_106:
        /* <DEDUP_REMOVED lines=9> */
.L_x_109:
[----:B------:R-:W-:Y:S05]  /*6990*/  BSYNC B1 ;  /* 0x0000000000017941 */ /* 0x000fea0003800000 */
.L_x_108:
        /* <DEDUP_REMOVED lines=10> */
.L_x_111:
[----:B------:R-:W-:Y:S05]  /*6a40*/  BSYNC B1 ;  /* 0x0000000000017941 */ /* 0x000fea0003800000 */
.L_x_110:
        /* <DEDUP_REMOVED lines=10> */
.L_x_113:
[----:B------:R-:W-:Y:S05]  /*6af0*/  BSYNC B1 ;  /* 0x0000000000017941 */ /* 0x000fea0003800000 */
.L_x_112:
        /* <DEDUP_REMOVED lines=9> */
.L_x_115:
[----:B------:R-:W-:Y:S05]  /*6b90*/  BSYNC B1 ;  /* 0x0000000000017941 */ /* 0x000fea0003800000 */
.L_x_114:
        /* <DEDUP_REMOVED lines=9> */
.L_x_117:
[----:B------:R-:W-:Y:S05]  /*6c30*/  BSYNC B1 ;  /* 0x0000000000017941 */ /* 0x000fea0003800000 */
.L_x_116:
        /* <DEDUP_REMOVED lines=10> */
.L_x_119:
[----:B------:R-:W-:Y:S05]  /*6ce0*/  BSYNC B1 ;  /* 0x0000000000017941 */ /* 0x000fea0003800000 */
.L_x_118:
        /* <DEDUP_REMOVED lines=10> */
.L_x_121:
[----:B------:R-:W-:Y:S05]  /*6d90*/  BSYNC B1 ;  /* 0x0000000000017941 */ /* 0x000fea0003800000 */
.L_x_120:
        /* <DEDUP_REMOVED lines=9> */
.L_x_123:
[----:B------:R-:W-:Y:S05]  /*6e30*/  BSYNC B1 ;  /* 0x0000000000017941 */ /* 0x000fea0003800000 */
.L_x_122:
        /* <DEDUP_REMOVED lines=9> */
.L_x_125:
[----:B------:R-:W-:Y:S05]  /*6ed0*/  BSYNC B1 ;  /* 0x0000000000017941 */ /* 0x000fea0003800000 */
.L_x_124:
        /* <DEDUP_REMOVED lines=10> */
.L_x_127:
[----:B------:R-:W-:Y:S05]  /*6f80*/  BSYNC B1 ;  /* 0x0000000000017941 */ /* 0x000fea0003800000 */
.L_x_126:
        /* <DEDUP_REMOVED lines=10> */
.L_x_129:
[----:B------:R-:W-:Y:S05]  /*7030*/  BSYNC B1 ;  /* 0x0000000000017941 */ /* 0x000fea0003800000 */
.L_x_128:
        /* <DEDUP_REMOVED lines=9> */
.L_x_131:
[----:B------:R-:W-:Y:S05]  /*70d0*/  BSYNC B1 ;  /* 0x0000000000017941 */ /* 0x000fea0003800000 */
.L_x_130:
        /* <DEDUP_REMOVED lines=9> */
.L_x_133:
[----:B------:R-:W-:Y:S05]  /*7170*/  BSYNC B1 ;  /* 0x0000000000017941 */ /* 0x000fea0003800000 */
.L_x_132:
        /* <DEDUP_REMOVED lines=10> */
.L_x_135:
[----:B------:R-:W-:Y:S05]  /*7220*/  BSYNC B1 ;  /* 0x0000000000017941 */ /* 0x000fea0003800000 */
.L_x_134:
        /* <DEDUP_REMOVED lines=10> */
.L_x_137:
[----:B------:R-:W-:Y:S05]  /*72d0*/  BSYNC B1 ;  /* 0x0000000000017941 */ /* 0x000fea0003800000 */
.L_x_136:
        /* <DEDUP_REMOVED lines=9> */
.L_x_139:
[----:B------:R-:W-:Y:S05]  /*7370*/  BSYNC B1 ;  /* 0x0000000000017941 */ /* 0x000fea0003800000 */
.L_x_138:
        /* <DEDUP_REMOVED lines=9> */
.L_x_141:
[----:B------:R-:W-:Y:S05]  /*7410*/  BSYNC B1 ;  /* 0x0000000000017941 */ /* 0x000fea0003800000 */
.L_x_140:
        /* <DEDUP_REMOVED lines=10> */
.L_x_143:
[----:B------:R-:W-:Y:S05]  /*74c0*/  BSYNC B1 ;  /* 0x0000000000017941 */ /* 0x000fea0003800000 */
.L_x_142:
        /* <DEDUP_REMOVED lines=10> */
.L_x_145:
[----:B------:R-:W-:Y:S05]  /*7570*/  BSYNC B1 ;  /* 0x0000000000017941 */ /* 0x000fea0003800000 */
.L_x_144:
        /* <DEDUP_REMOVED lines=9> */
.L_x_147:
[----:B------:R-:W-:Y:S05]  /*7610*/  BSYNC B1 ;  /* 0x0000000000017941 */ /* 0x000fea0003800000 */
.L_x_146:
        /* <DEDUP_REMOVED lines=9> */
.L_x_149:
[----:B------:R-:W-:Y:S05]  /*76b0*/  BSYNC B1 ;  /* 0x0000000000017941 */ /* 0x000fea0003800000 */
.L_x_148:
        /* <DEDUP_REMOVED lines=10> */
.L_x_151:
[----:B------:R-:W-:Y:S05]  /*7760*/  BSYNC B1 ;  /* 0x0000000000017941 */ /* 0x000fea0003800000 */
.L_x_150:
        /* <DEDUP_REMOVED lines=10> */
.L_x_153:
[----:B------:R-:W-:Y:S05]  /*7810*/  BSYNC B1 ;  /* 0x0000000000017941 */ /* 0x000fea0003800000 */
.L_x_152:
        /* <DEDUP_REMOVED lines=9> */
.L_x_155:
[----:B------:R-:W-:Y:S05]  /*78b0*/  BSYNC B1 ;  /* 0x0000000000017941 */ /* 0x000fea0003800000 */
.L_x_154:
        /* <DEDUP_REMOVED lines=9> */
.L_x_157:
[----:B------:R-:W-:Y:S05]  /*7950*/  BSYNC B1 ;  /* 0x0000000000017941 */ /* 0x000fea0003800000 */
.L_x_156:
        /* <DEDUP_REMOVED lines=10> */
.L_x_159:
[----:B------:R-:W-:Y:S05]  /*7a00*/  BSYNC B1 ;  /* 0x0000000000017941 */ /* 0x000fea0003800000 */
.L_x_158:
        /* <DEDUP_REMOVED lines=10> */
.L_x_161:
[----:B------:R-:W-:Y:S05]  /*7ab0*/  BSYNC B1 ;  /* 0x0000000000017941 */ /* 0x000fea0003800000 */
.L_x_160:
        /* <DEDUP_REMOVED lines=9> */
.L_x_163:
[----:B------:R-:W-:Y:S05]  /*7b50*/  BSYNC B1 ;  /* 0x0000000000017941 */ /* 0x000fea0003800000 */
.L_x_162:
        /* <DEDUP_REMOVED lines=9> */
.L_x_165:
[----:B------:R-:W-:Y:S05]  /*7bf0*/  BSYNC B1 ;  /* 0x0000000000017941 */ /* 0x000fea0003800000 */
.L_x_164:
        /* <DEDUP_REMOVED lines=10> */
.L_x_167:
[----:B------:R-:W-:Y:S05]  /*7ca0*/  BSYNC B1 ;  /* 0x0000000000017941 */ /* 0x000fea0003800000 */
.L_x_166:
        /* <DEDUP_REMOVED lines=10> */
.L_x_169:
[----:B------:R-:W-:Y:S05]  /*7d50*/  BSYNC B1 ;  /* 0x0000000000017941 */ /* 0x000fea0003800000 */
.L_x_168:
        /* <DEDUP_REMOVED lines=9> */
.L_x_171:
[----:B------:R-:W-:Y:S05]  /*7df0*/  BSYNC B1 ;  /* 0x0000000000017941 */ /* 0x000fea0003800000 */
.L_x_170:
        /* <DEDUP_REMOVED lines=9> */
.L_x_173:
[----:B------:R-:W-:Y:S05]  /*7e90*/  BSYNC B1 ;  /* 0x0000000000017941 */ /* 0x000fea0003800000 */
.L_x_172:
        /* <DEDUP_REMOVED lines=10> */
.L_x_175:
[----:B------:R-:W-:Y:S05]  /*7f40*/  BSYNC B1 ;  /* 0x0000000000017941 */ /* 0x000fea0003800000 */
.L_x_174:
        /* <DEDUP_REMOVED lines=10> */
.L_x_177:
[----:B------:R-:W-:Y:S05]  /*7ff0*/  BSYNC B1 ;  /* 0x0000000000017941 */ /* 0x000fea0003800000 */
.L_x_176:
        /* <DEDUP_REMOVED lines=9> */
.L_x_179:
[----:B------:R-:W-:Y:S05]  /*8090*/  BSYNC B1 ;  /* 0x0000000000017941 */ /* 0x000fea0003800000 */
.L_x_178:
        /* <DEDUP_REMOVED lines=9> */
.L_x_181:
[----:B------:R-:W-:Y:S05]  /*8130*/  BSYNC B1 ;  /* 0x0000000000017941 */ /* 0x000fea0003800000 */
.L_x_180:
        /* <DEDUP_REMOVED lines=10> */
.L_x_183:
[----:B------:R-:W-:Y:S05]  /*81e0*/  BSYNC B1 ;  /* 0x0000000000017941 */ /* 0x000fea0003800000 */
.L_x_182:
        /* <DEDUP_REMOVED lines=10> */
.L_x_185:
[----:B------:R-:W-:Y:S05]  /*8290*/  BSYNC B1 ;  /* 0x0000000000017941 */ /* 0x000fea0003800000 */
.L_x_184:
        /* <DEDUP_REMOVED lines=9> */
.L_x_187:
[----:B------:R-:W-:Y:S05]  /*8330*/  BSYNC B1 ;  /* 0x0000000000017941 */ /* 0x000fea0003800000 */
.L_x_186:
        /* <DEDUP_REMOVED lines=9> */
.L_x_189:
[----:B------:R-:W-:Y:S05]  /*83d0*/  BSYNC B1 ;  /* 0x0000000000017941 */ /* 0x000fea0003800000 */
.L_x_188:
        /* <DEDUP_REMOVED lines=10> */
.L_x_191:
[----:B------:R-:W-:Y:S05]  /*8480*/  BSYNC B1 ;  /* 0x0000000000017941 */ /* 0x000fea0003800000 */
.L_x_190:
        /* <DEDUP_REMOVED lines=10> */
.L_x_193:
[----:B------:R-:W-:Y:S05]  /*8530*/  BSYNC B1 ;  /* 0x0000000000017941 */ /* 0x000fea0003800000 */
.L_x_192:
        /* <DEDUP_REMOVED lines=9> */
.L_x_195:
[----:B------:R-:W-:Y:S05]  /*85d0*/  BSYNC B1 ;  /* 0x0000000000017941 */ /* 0x000fea0003800000 */
.L_x_194:
        /* <DEDUP_REMOVED lines=9> */
.L_x_197:
[----:B------:R-:W-:Y:S05]  /*8670*/  BSYNC B1 ;  /* 0x0000000000017941 */ /* 0x000fea0003800000 */
.L_x_196:
        /* <DEDUP_REMOVED lines=10> */
.L_x_199:
[----:B------:R-:W-:Y:S05]  /*8720*/  BSYNC B1 ;  /* 0x0000000000017941 */ /* 0x000fea0003800000 */
.L_x_198:
        /* <DEDUP_REMOVED lines=10> */
.L_x_201:
[----:B------:R-:W-:Y:S05]  /*87d0*/  BSYNC B1 ;  /* 0x0000000000017941 */ /* 0x000fea0003800000 */
.L_x_200:
        /* <DEDUP_REMOVED lines=9> */
.L_x_203:
[----:B------:R-:W-:Y:S05]  /*8870*/  BSYNC B1 ;  /* 0x0000000000017941 */ /* 0x000fea0003800000 */
.L_x_202:
        /* <DEDUP_REMOVED lines=9> */
.L_x_205:
[----:B------:R-:W-:Y:S05]  /*8910*/  BSYNC B1 ;  /* 0x0000000000017941 */ /* 0x000fea0003800000 */
.L_x_204:
        /* <DEDUP_REMOVED lines=10> */
.L_x_207:
[----:B------:R-:W-:Y:S05]  /*89c0*/  BSYNC B1 ;  /* 0x0000000000017941 */ /* 0x000fea0003800000 */
.L_x_206:
        /* <DEDUP_REMOVED lines=10> */
.L_x_209:
[----:B------:R-:W-:Y:S05]  /*8a70*/  BSYNC B1 ;  /* 0x0000000000017941 */ /* 0x000fea0003800000 */
.L_x_208:
        /* <DEDUP_REMOVED lines=9> */
.L_x_211:
[----:B------:R-:W-:Y:S05]  /*8b10*/  BSYNC B1 ;  /* 0x0000000000017941 */ /* 0x000fea0003800000 */
.L_x_210:
        /* <DEDUP_REMOVED lines=9> */
.L_x_213:
[----:B------:R-:W-:Y:S05]  /*8bb0*/  BSYNC B1 ;  /* 0x0000000000017941 */ /* 0x000fea0003800000 */
.L_x_212:
        /* <DEDUP_REMOVED lines=10> */
.L_x_215:
[----:B------:R-:W-:Y:S05]  /*8c60*/  BSYNC B1 ;  /* 0x0000000000017941 */ /* 0x000fea0003800000 */
.L_x_214:
        /* <DEDUP_REMOVED lines=10> */
.L_x_217:
[----:B------:R-:W-:Y:S05]  /*8d10*/  BSYNC B1 ;  /* 0x0000000000017941 */ /* 0x000fea0003800000 */
.L_x_216:
        /* <DEDUP_REMOVED lines=9> */
.L_x_219:
[----:B------:R-:W-:Y:S05]  /*8db0*/  BSYNC B1 ;  /* 0x0000000000017941 */ /* 0x000fea0003800000 */
.L_x_218:
        /* <DEDUP_REMOVED lines=9> */
.L_x_221:
[----:B------:R-:W-:Y:S05]  /*8e50*/  BSYNC B1 ;  /* 0x0000000000017941 */ /* 0x000fea0003800000 */
.L_x_220:
        /* <DEDUP_REMOVED lines=10> */
.L_x_223:
[----:B------:R-:W-:Y:S05]  /*8f00*/  BSYNC B1 ;  /* 0x0000000000017941 */ /* 0x000fea0003800000 */
.L_x_222:
        /* <DEDUP_REMOVED lines=10> */
.L_x_225:
[----:B------:R-:W-:Y:S05]  /*8fb0*/  BSYNC B1 ;  /* 0x0000000000017941 */ /* 0x000fea0003800000 */
.L_x_224:
        /* <DEDUP_REMOVED lines=9> */
.L_x_227:
[----:B------:R-:W-:Y:S05]  /*9050*/  BSYNC B1 ;  /* 0x0000000000017941 */ /* 0x000fea0003800000 */
.L_x_226:
        /* <DEDUP_REMOVED lines=9> */
.L_x_229:
[----:B------:R-:W-:Y:S05]  /*90f0*/  BSYNC B1 ;  /* 0x0000000000017941 */ /* 0x000fea0003800000 */
.L_x_228:
        /* <DEDUP_REMOVED lines=10> */
.L_x_231:
[----:B------:R-:W-:Y:S05]  /*91a0*/  BSYNC B1 ;  /* 0x0000000000017941 */ /* 0x000fea0003800000 */
.L_x_230:
        /* <DEDUP_REMOVED lines=10> */
.L_x_233:
[----:B------:R-:W-:Y:S05]  /*9250*/  BSYNC B1 ;  /* 0x0000000000017941 */ /* 0x000fea0003800000 */
.L_x_232:
        /* <DEDUP_REMOVED lines=9> */
.L_x_235:
[----:B------:R-:W-:Y:S05]  /*92f0*/  BSYNC B1 ;  /* 0x0000000000017941 */ /* 0x000fea0003800000 */
.L_x_234:
        /* <DEDUP_REMOVED lines=9> */
.L_x_237:
[----:B------:R-:W-:Y:S05]  /*9390*/  BSYNC B1 ;  /* 0x0000000000017941 */ /* 0x000fea0003800000 */
.L_x_236:
        /* <DEDUP_REMOVED lines=10> */
.L_x_239:
[----:B------:R-:W-:Y:S05]  /*9440*/  BSYNC B1 ;  /* 0x0000000000017941 */ /* 0x000fea0003800000 */
.L_x_238:
        /* <DEDUP_REMOVED lines=10> */
.L_x_241:
[----:B------:R-:W-:Y:S05]  /*94f0*/  BSYNC B1 ;  /* 0x0000000000017941 */ /* 0x000fea0003800000 */
.L_x_240:
        /* <DEDUP_REMOVED lines=9> */
.L_x_243:
[----:B------:R-:W-:Y:S05]  /*9590*/  BSYNC B1 ;  /* 0x0000000000017941 */ /* 0x000fea0003800000 */
.L_x_242:
        /* <DEDUP_REMOVED lines=9> */
.L_x_245:
[----:B------:R-:W-:Y:S05]  /*9630*/  BSYNC B1 ;  /* 0x0000000000017941 */ /* 0x000fea0003800000 */
.L_x_244:
        /* <DEDUP_REMOVED lines=10> */
.L_x_247:
[----:B------:R-:W-:Y:S05]  /*96e0*/  BSYNC B1 ;  /* 0x0000000000017941 */ /* 0x000fea0003800000 */
.L_x_246:
        /* <DEDUP_REMOVED lines=10> */
.L_x_249:
[----:B------:R-:W-:Y:S05]  /*9790*/  BSYNC B1 ;  /* 0x0000000000017941 */ /* 0x000fea0003800000 */
.L_x_248:
        /* <DEDUP_REMOVED lines=9> */
.L_x_251:
[----:B------:R-:W-:Y:S05]  /*9830*/  BSYNC B1 ;  /* 0x0000000000017941 */ /* 0x000fea0003800000 */
.L_x_250:
        /* <DEDUP_REMOVED lines=9> */
.L_x_253:
[----:B------:R-:W-:Y:S05]  /*98d0*/  BSYNC B1 ;  /* 0x0000000000017941 */ /* 0x000fea0003800000 */
.L_x_252:
        /* <DEDUP_REMOVED lines=10> */
.L_x_255:
[----:B------:R-:W-:Y:S05]  /*9980*/  BSYNC B1 ;  /* 0x0000000000017941 */ /* 0x000fea0003800000 */
.L_x_254:
        /* <DEDUP_REMOVED lines=10> */
.L_x_257:
[----:B------:R-:W-:Y:S05]  /*9a30*/  BSYNC B1 ;  /* 0x0000000000017941 */ /* 0x000fea0003800000 */
.L_x_256:
        /* <DEDUP_REMOVED lines=9> */
.L_x_259:
[----:B------:R-:W-:Y:S05]  /*9ad0*/  BSYNC B1 ;  /* 0x0000000000017941 */ /* 0x000fea0003800000 */
.L_x_258:
        /* <DEDUP_REMOVED lines=9> */
.L_x_261:
[----:B------:R-:W-:Y:S05]  /*9b70*/  BSYNC B1 ;  /* 0x0000000000017941 */ /* 0x000fea0003800000 */
.L_x_260:
        /* <DEDUP_REMOVED lines=10> */
.L_x_263:
[----:B------:R-:W-:Y:S05]  /*9c20*/  BSYNC B1 ;  /* 0x0000000000017941 */ /* 0x000fea0003800000 */
.L_x_262:
        /* <DEDUP_REMOVED lines=10> */
.L_x_265:
[----:B------:R-:W-:Y:S05]  /*9cd0*/  BSYNC B1 ;  /* 0x0000000000017941 */ /* 0x000fea0003800000 */
.L_x_264:
[----:B01--45:R-:W-:Y:S01]  /*9ce0*/  HADD2.F32 R7, -RZ, R22.H0_H0 ;  /* 0x20000016ff077230 */ /* 0x033fe20000004100 */
        /* <DEDUP_REMOVED lines=8> */
.L_x_267:
[----:B------:R-:W-:Y:S05]  /*9d70*/  BSYNC B1 ;  /* 0x0000000000017941 */ /* 0x000fea0003800000 */
.L_x_266:
[----:B-----5:R-:W-:Y:S01]  /*9d80*/  HADD2.F32 R7, -RZ, R22.H0_H0 ;  /* 0x20000016ff077230 */ /* 0x020fe20000004100 */
[----:B------:R-:W-:Y:S01]  /*9d90*/  ISETP.GT.AND P0, PT, R3, 0x8, P0 ;  /* 0x000000080300780c */ /* 0x000fe20000704270 */
[----:B------:R-:W-:Y:S01]  /*9da0*/  @P1 IMAD.MOV.U32 R6, RZ, RZ, R10 ;  /* 0x000000ffff061224 */ /* 0x000fe200078e000a */
[----:B------:R-:W-:Y:S02]  /*9db0*/  BSSY B1, `(.L_x_268) ;  /* 0x0000009000017945 */ /* 0x000fe40003800000 */
[----:B------:R-:W-:-:S04]  /*9dc0*/  FMUL R7, R7, R144 ;  /* 0x0000009007077220 */ /* 0x000fc80000400000 */
[----:B------:R-:W-:-:S05]  /*9dd0*/  FFMA R7, R30, R145, R7 ;  /* 0x000000911e077223 */ /* 0x000fca0000000007 */
[----:B------:R-:W-:-:S04]  /*9de0*/  F2FP.F16.F32.PACK_AB R7, RZ, R7 ;  /* 0x00000007ff07723e */ /* 0x000fc800000000ff */
[----:B0-----:R-:W-:Y:S01]  /*9df0*/  PRMT R0, R7, 0x7610, R0 ;  /* 0x0000761007007816 */ /* 0x001fe20000000000 */
[----:B------:R-:W-:-:S05]  /*9e00*/  @P1 IMAD.MOV.U32 R7, RZ, RZ, R11 ;  /* 0x000000ffff071224 */ /* 0x000fca00078e000b */
[----:B------:R0:W-:Y:S01]  /*9e10*/  @P1 STG.E.U16 desc[UR44][R6.64+0x1d0], R0 ;  /* 0x0001d00006001986 */ /* 0x0001e2000c10152c */
[----:B------:R-:W-:Y:S05]  /*9e20*/  @!P0 BRA `(.L_x_269) ;  /* 0x0000000000048947 */ /* 0x000fea0003800000 */
[----:B------:R4:W5:Y:S02]  /*9e30*/  LDG.E.LTC128B.U16 R22, desc[UR44][R4.64+0x1d2] ;  /* 0x0001d22c04167981 */ /* 0x000964000c1e1520 */
.L_x_269:
[----:B------:R-:W-:Y:S05]  /*9e40*/  BSYNC B1 ;  /* 0x0000000000017941 */ /* 0x000fea0003800000 */
.L_x_268:
[----:B------:R-:W-:Y:S05]  /*9e50*/  @!P0 BRA `(.L_x_270) ;  /* 0x0000002800808947 */ /* 0x000fea0003800000 */
[----:B-----5:R-:W-:-:S05]  /*9e60*/  HADD2.F32 R3, -RZ, R22.H0_H0 ;  /* 0x20000016ff037230 */ /* 0x020fca0000004100 */
[----:B0-----:R-:W-:-:S04]  /*9e70*/  FMUL R0, R3, R144 ;  /* 0x0000009003007220 */ /* 0x001fc80000400000 */
[----:B------:R-:W-:-:S05]  /*9e80*/  FFMA R0, R31, R145, R0 ;  /* 0x000000911f007223 */ /* 0x000fca0000000000 */
[----:B------:R-:W-:-:S05]  /*9e90*/  F2FP.F16.F32.PACK_AB R0, RZ, R0 ;  /* 0x00000000ff00723e */ /* 0x000fca00000000ff */
[----:B------:R0:W-:Y:S01]  /*9ea0*/  STG.E.U16 desc[UR44][R10.64+0x1d2], R0 ;  /* 0x0001d2000a007986 */ /* 0x0001e2000c10152c */
[----:B------:R-:W-:Y:S05]  /*9eb0*/  BRA `(.L_x_270) ;  /* 0x0000002800687947 */ /* 0x000fea0003800000 */
.L_x_33:
[----:B------:R-:W-:Y:S01]  /*9ec0*/  ULDC.64 UR4, c[0x0][0x5c0] ;  /* 0x0001700000047ab9 */ /* 0x000fe20000000a00 */
[----:B------:R-:W-:Y:S01]  /*9ed0*/  ISETP.GT.AND P3, PT, R0, 0x1, PT ;  /* 0x000000010000780c */ /* 0x000fe20003f64270 */
[-C--:B------:R-:W-:Y:S01]  /*9ee0*/  FMUL R136, R136, R145.reuse ;  /* 0x0000009188887220 */ /* 0x080fe20000400000 */
[----:B------:R-:W-:Y:S01]  /*9ef0*/  LEA R8, P0, R6, UR4, 0x1 ;  /* 0x0000000406087c11 */ /* 0x000fe2000f8008ff */
[-C--:B------:R-:W-:Y:S01]  /*9f00*/  FMUL R137, R137, R145.reuse ;  /* 0x0000009189897220 */ /* 0x080fe20000400000 */
[----:B------:R-:W-:Y:S01]  /*9f10*/  SHF.L.U64.HI R5, R4, 0x4, R5 ;  /* 0x0000000404057819 */ /* 0x000fe20000010205 */
[-C--:B------:R-:W-:Y:S01]  /*9f20*/  FMUL R138, R138, R145.reuse ;  /* 0x000000918a8a7220 */ /* 0x080fe20000400000 */
[----:B------:R-:W-:Y:S01]  /*9f30*/  LEA.HI.X R9, R6, UR5, R9, 0x1, P0 ;  /* 0x0000000506097c11 */ /* 0x000fe200080f0c09 */
[-C--:B------:R-:W-:Y:S01]  /*9f40*/  FMUL R139, R139, R145.reuse ;  /* 0x000000918b8b7220 */ /* 0x080fe20000400000 */
[----:B------:R-:W-:Y:S01]  /*9f50*/  ISETP.GT.AND P0, PT, R3, RZ, P3 ;  /* 0x000000ff0300720c */ /* 0x000fe20001f04270 */
[-C--:B------:R-:W-:Y:S01]  /*9f60*/  FMUL R140, R140, R145.reuse ;  /* 0x000000918c8c7220 */ /* 0x080fe20000400000 */
[----:B------:R-:W-:Y:S01]  /*9f70*/  F2FP.F16.F32.PACK_AB R136, RZ, R136 ;  /* 0x00000088ff88723e */ /* 0x000fe200000000ff */
[----:B------:R-:W-:Y:S01]  /*9f80*/  FMUL R141, R141, R145 ;  /* 0x000000918d8d7220 */ /* 0x000fe20000400000 */
[----:B------:R-:W-:Y:S01]  /*9f90*/  F2FP.F16.F32.PACK_AB R137, RZ, R137 ;  /* 0x00000089ff89723e */ /* 0x000fe200000000ff */
[-C--:B------:R-:W-:Y:S01]  /*9fa0*/  FMUL R142, R142, R145.reuse ;  /* 0x000000918e8e7220 */ /* 0x080fe20000400000 */
[----:B------:R-:W-:Y:S01]  /*9fb0*/  LEA R4, P4, R4, R8, 0x4 ;  /* 0x0000000804047211 */ /* 0x000fe200078820ff */
[----:B------:R-:W-:Y:S01]  /*9fc0*/  @P2 STG.E.U16 desc[UR44][R8.64], R136 ;  /* 0x0000008808002986 */ /* 0x000fe2000c10152c */
[----:B------:R-:W-:Y:S01]  /*9fd0*/  ISETP.GT.AND P2, PT, R0, 0x8, PT ;  /* 0x000000080000780c */ /* 0x000fe20003f44270 */
[-C--:B------:R-:W-:Y:S01]  /*9fe0*/  FMUL R143, R143, R145.reuse ;  /* 0x000000918f8f7220 */ /* 0x080fe20000400000 */
[----:B------:R-:W-:Y:S01]  /*9ff0*/  ISETP.GT.AND P1, PT, R3, 0x8, P1 ;  /* 0x000000080300780c */ /* 0x000fe20000f24270 */
[--C-:B------:R-:W-:Y:S01]  /*a000*/  IMAD.X R5, R5, 0x1, R9.reuse, P4 ;  /* 0x0000000105057824 */ /* 0x100fe200020e0609 */
[C---:B------:R-:W-:Y:S01]  /*a010*/  ISETP.GT.AND P5, PT, R3.reuse, RZ, P2 ;  /* 0x000000ff0300720c */ /* 0x040fe200017a4270 */
[--C-:B------:R-:W-:Y:S01]  /*a020*/  @P0 IMAD.MOV.U32 R6, RZ, RZ, R8.reuse ;  /* 0x000000ffff060224 */ /* 0x100fe200078e0008 */
[----:B------:R-:W-:Y:S01]  /*a030*/  ISETP.GT.AND P3, PT, R3, 0x8, P3 ;  /* 0x000000080300780c */ /* 0x000fe20001f64270 */
[--C-:B------:R-:W-:Y:S01]  /*a040*/  @P0 IMAD.MOV.U32 R7, RZ, RZ, R9.reuse ;  /* 0x000000ffff070224 */ /* 0x100fe200078e0009 */
[----:B------:R-:W-:Y:S01]  /*a050*/  F2FP.F16.F32.PACK_AB R138, RZ, R138 ;  /* 0x0000008aff8a723e */ /* 0x000fe200000000ff */
[----:B------:R-:W-:Y:S01]  /*a060*/  FMUL R128, R128, R145 ;  /* 0x0000009180807220 */ /* 0x000fe20000400000 */
[----:B------:R-:W-:Y:S01]  /*a070*/  F2FP.F16.F32.PACK_AB R139, RZ, R139 ;  /* 0x0000008bff8b723e */ /* 0x000fe200000000ff */
[-C--:B------:R-:W-:Y:S01]  /*a080*/  FMUL R129, R129, R145.reuse ;  /* 0x0000009181817220 */ /* 0x080fe20000400000 */
[----:B------:R0:W-:Y:S01]  /*a090*/  @P0 STG.E.U16 desc[UR44][R6.64+0x2], R137 ;  /* 0x0000028906000986 */ /* 0x0001e2000c10152c */
[----:B------:R-:W-:Y:S01]  /*a0a0*/  ISETP.GT.AND P0, PT, R0, 0x9, PT ;  /* 0x000000090000780c */ /* 0x000fe20003f04270 */
[-C--:B------:R-:W-:Y:S01]  /*a0b0*/  FMUL R130, R130, R145.reuse ;  /* 0x0000009182827220 */ /* 0x080fe20000400000 */
[----:B------:R-:W-:Y:S01]  /*a0c0*/  F2FP.F16.F32.PACK_AB R140, RZ, R140 ;  /* 0x0000008cff8c723e */ /* 0x000fe200000000ff */
[----:B------:R-:W-:Y:S01]  /*a0d0*/  @P1 STG.E.U16 desc[UR44][R4.64], R138 ;  /* 0x0000008a04001986 */ /* 0x000fe2000c10152c */
[----:B------:R-:W-:Y:S01]  /*a0e0*/  ISETP.GT.AND P4, PT, R3, RZ, P0 ;  /* 0x000000ff0300720c */ /* 0x000fe20000784270 */
[----:B------:R-:W-:Y:S01]  /*a0f0*/  FMUL R131, R131, R145 ;  /* 0x0000009183837220 */ /* 0x000fe20000400000 */
[----:B------:R-:W-:Y:S01]  /*a100*/  ISETP.GT.AND P1, PT, R0, 0x10, PT ;  /* 0x000000100000780c */ /* 0x000fe20003f24270 */
[----:B------:R-:W-:Y:S01]  /*a110*/  @P3 STG.E.U16 desc[UR44][R4.64+0x2], R139 ;  /* 0x0000028b04003986 */ /* 0x000fe2000c10152c */
[----:B------:R-:W-:Y:S01]  /*a120*/  F2FP.F16.F32.PACK_AB R141, RZ, R141 ;  /* 0x0000008dff8d723e */ /* 0x000fe200000000ff */
[-C--:B------:R-:W-:Y:S01]  /*a130*/  FMUL R132, R132, R145.reuse ;  /* 0x0000009184847220 */ /* 0x080fe20000400000 */
[C---:B------:R-:W-:Y:S01]  /*a140*/  ISETP.GT.AND P2, PT, R3.reuse, 0x8, P2 ;  /* 0x000000080300780c */ /* 0x040fe20001744270 */
[--C-:B0-----:R-:W-:Y:S01]  /*a150*/  @P5 IMAD.MOV.U32 R6, RZ, RZ, R8.reuse ;  /* 0x000000ffff065224 */ /* 0x101fe200078e0008 */
[----:B------:R-:W-:Y:S01]  /*a160*/  ISETP.GT.AND P3, PT, R3, 0x8, P0 ;  /* 0x000000080300780c */ /* 0x000fe20000764270 */
[--C-:B------:R-:W-:Y:S01]  /*a170*/  @P5 IMAD.MOV.U32 R7, RZ, RZ, R9.reuse ;  /* 0x000000ffff075224 */ /* 0x100fe200078e0009 */
[----:B------:R-:W-:Y:S01]  /*a180*/  ISETP.GT.AND P0, PT, R0, 0x11, PT ;  /* 0x000000110000780c */ /* 0x000fe20003f04270 */
[-C--:B------:R-:W-:Y:S01]  /*a190*/  FMUL R133, R133, R145.reuse ;  /* 0x0000009185857220 */ /* 0x080fe20000400000 */
[----:B------:R-:W-:Y:S01]  /*a1a0*/  F2FP.F16.F32.PACK_AB R142, RZ, R142 ;  /* 0x0000008eff8e723e */ /* 0x000fe200000000ff */
[-C--:B------:R-:W-:Y:S01]  /*a1b0*/  FMUL R134, R134, R145.reuse ;  /* 0x0000009186867220 */ /* 0x080fe20000400000 */
[----:B------:R0:W-:Y:S01]  /*a1c0*/  @P5 STG.E.U16 desc[UR44][R6.64+0x10], R140 ;  /* 0x0000108c06005986 */ /* 0x0001e2000c10152c */
[----:B------:R-:W-:Y:S01]  /*a1d0*/  ISETP.GT.AND P5, PT, R3, RZ, P1 ;  /* 0x000000ff0300720c */ /* 0x000fe20000fa4270 */
[----:B------:R-:W-:Y:S01]  /*a1e0*/  FMUL R135, R135, R145 ;  /* 0x0000009187877220 */ /* 0x000fe20000400000 */
[----:B------:R-:W-:Y:S01]  /*a1f0*/  F2FP.F16.F32.PACK_AB R143, RZ, R143 ;  /* 0x0000008fff8f723e */ /* 0x000fe200000000ff */
[-C--:B------:R-:W-:Y:S01]  /*a200*/  FMUL R120, R120, R145.reuse ;  /* 0x0000009178787220 */ /* 0x080fe20000400000 */
[----:B------:R-:W-:Y:S01]  /*a210*/  F2FP.F16.F32.PACK_AB R128, RZ, R128 ;  /* 0x00000080ff80723e */ /* 0x000fe200000000ff */
[----:B------:R-:W-:Y:S01]  /*a220*/  FMUL R121, R121, R145 ;  /* 0x0000009179797220 */ /* 0x000fe20000400000 */
[----:B------:R-:W-:Y:S01]  /*a230*/  F2FP.F16.F32.PACK_AB R129, RZ, R129 ;  /* 0x00000081ff81723e */ /* 0x000fe200000000ff */
[-C--:B------:R-:W-:Y:S01]  /*a240*/  FMUL R122, R122, R145.reuse ;  /* 0x000000917a7a7220 */ /* 0x080fe20000400000 */
[----:B------:R-:W-:Y:S01]  /*a250*/  ISETP.GT.AND P1, PT, R3, 0x8, P1 ;  /* 0x000000080300780c */ /* 0x000fe20000f24270 */
[----:B------:R-:W-:Y:S01]  /*a260*/  FMUL R123, R123, R145 ;  /* 0x000000917b7b7220 */ /* 0x000fe20000400000 */
[----:B------:R-:W-:Y:S01]  /*a270*/  F2FP.F16.F32.PACK_AB R130, RZ, R130 ;  /* 0x00000082ff82723e */ /* 0x000fe200000000ff */
[--C-:B0-----:R-:W-:Y:S01]  /*a280*/  @P4 IMAD.MOV.U32 R6, RZ, RZ, R8.reuse ;  /* 0x000000ffff064224 */ /* 0x101fe200078e0008 */
[----:B------:R-:W-:Y:S01]  /*a290*/  F2FP.F16.F32.PACK_AB R131, RZ, R131 ;  /* 0x00000083ff83723e */ /* 0x000fe200000000ff */
[--C-:B------:R-:W-:Y:S01]  /*a2a0*/  @P4 IMAD.MOV.U32 R7, RZ, RZ, R9.reuse ;  /* 0x000000ffff074224 */ /* 0x100fe200078e0009 */
[----:B------:R-:W-:Y:S01]  /*a2b0*/  F2FP.F16.F32.PACK_AB R132, RZ, R132 ;  /* 0x00000084ff84723e */ /* 0x000fe200000000ff */
[----:B------:R-:W-:Y:S01]  /*a2c0*/  FMUL R124, R124, R145 ;  /* 0x000000917c7c7220 */ /* 0x000fe20000400000 */
[----:B------:R-:W-:Y:S01]  /*a2d0*/  F2FP.F16.F32.PACK_AB R133, RZ, R133 ;  /* 0x00000085ff85723e */ /* 0x000fe200000000ff */
[-C--:B------:R-:W-:Y:S01]  /*a2e0*/  FMUL R125, R125, R145.reuse ;  /* 0x000000917d7d7220 */ /* 0x080fe20000400000 */
[----:B------:R0:W-:Y:S01]  /*a2f0*/  @P4 STG.E.U16 desc[UR44][R6.64+0x12], R141 ;  /* 0x0000128d06004986 */ /* 0x0001e2000c10152c */
[----:B------:R-:W-:Y:S01]  /*a300*/  ISETP.GT.AND P4, PT, R3, RZ, P0 ;  /* 0x000000ff0300720c */ /* 0x000fe20000784270 */
[-C--:B------:R-:W-:Y:S01]  /*a310*/  FMUL R126, R126, R145.reuse ;  /* 0x000000917e7e7220 */ /* 0x080fe20000400000 */
[----:B------:R-:W-:Y:S01]  /*a320*/  F2FP.F16.F32.PACK_AB R134, RZ, R134 ;  /* 0x00000086ff86723e */ /* 0x000fe200000000ff */
[----:B------:R-:W-:Y:S01]  /*a330*/  @P2 STG.E.U16 desc[UR44][R4.64+0x10], R142 ;  /* 0x0000108e04002986 */ /* 0x000fe2000c10152c */
[----:B------:R-:W-:Y:S01]  /*a340*/  ISETP.GT.AND P2, PT, R0, 0x18, PT ;  /* 0x000000180000780c */ /* 0x000fe20003f44270 */
[----:B------:R-:W-:Y:S01]  /*a350*/  FMUL R127, R127, R145 ;  /* 0x000000917f7f7220 */ /* 0x000fe20000400000 */
[----:B------:R-:W-:Y:S01]  /*a360*/  F2FP.F16.F32.PACK_AB R135, RZ, R135 ;  /* 0x00000087ff87723e */ /* 0x000fe200000000ff */
[----:B------:R-:W-:Y:S01]  /*a370*/  @P3 STG.E.U16 desc[UR44][R4.64+0x12], R143 ;  /* 0x0000128f04003986 */ /* 0x000fe2000c10152c */
[----:B------:R-:W-:Y:S01]  /*a380*/  ISETP.GT.AND P3, PT, R3, 0x8, P0 ;  /* 0x000000080300780c */ /* 0x000fe20000764270 */
[----:B------:R-:W-:Y:S01]  /*a390*/  FMUL R112, R112, R145 ;  /* 0x0000009170707220 */ /* 0x000fe20000400000 */
[----:B------:R-:W-:Y:S01]  /*a3a0*/  ISETP.GT.AND P0, PT, R0, 0x19, PT ;  /* 0x000000190000780c */ /* 0x000fe20003f04270 */
[--C-:B0-----:R-:W-:Y:S01]  /*a3b0*/  @P5 IMAD.MOV.U32 R6, RZ, RZ, R8.reuse ;  /* 0x000000ffff065224 */ /* 0x101fe200078e0008 */
[----:B------:R-:W-:Y:S01]  /*a3c0*/  F2FP.F16.F32.PACK_AB R120, RZ, R120 ;  /* 0x00000078ff78723e */ /* 0x000fe200000000ff */
[--C-:B------:R-:W-:Y:S01]  /*a3d0*/  @P5 IMAD.MOV.U32 R7, RZ, RZ, R9.reuse ;  /* 0x000000ffff075224 */ /* 0x100fe200078e0009 */
[----:B------:R-:W-:Y:S01]  /*a3e0*/  F2FP.F16.F32.PACK_AB R121, RZ, R121 ;  /* 0x00000079ff79723e */ /* 0x000fe200000000ff */
        /* <DEDUP_REMOVED lines=12> */
[----:B------:R-:W-:Y:S01]  /*a4b0*/  F2FP.F16.F32.PACK_AB R126, RZ, R126 ;  /* 0x0000007eff7e723e */ /* 0x000fe200000000ff */
[----:B------:R-:W-:Y:S01]  /*a4c0*/  FMUL R119, R119, R145 ;  /* 0x0000009177777220 */ /* 0x000fe20000400000 */
[----:B------:R-:W-:Y:S01]  /*a4d0*/  F2FP.F16.F32.PACK_AB R127, RZ, R127 ;  /* 0x0000007fff7f723e */ /* 0x000fe200000000ff */
        /* <DEDUP_REMOVED lines=8> */
[C---:B------:R-:W-:Y:S01]  /*a560*/  ISETP.GT.AND P4, PT, R3.reuse, RZ, P0 ;  /* 0x000000ff0300720c */ /* 0x040fe20000784270 */
[----:B------:R-:W-:Y:S01]  /*a570*/  FMUL R106, R106, R145 ;  /* 0x000000916a6a7220 */ /* 0x000fe20000400000 */
[----:B------:R-:W-:Y:S01]  /*a580*/  F2FP.F16.F32.PACK_AB R115, RZ, R115 ;  /* 0x00000073ff73723e */ /* 0x000fe200000000ff */
[----:B------:R-:W-:Y:S01]  /*a590*/  @P1 STG.E.U16 desc[UR44][R4.64+0x20], R130 ;  /* 0x0000208204001986 */ /* 0x000fe2000c10152c */
[----:B------:R-:W-:Y:S01]  /*a5a0*/  ISETP.GT.AND P1, PT, R3, 0x8, P2 ;  /* 0x000000080300780c */ /* 0x000fe20001724270 */
[-C--:B------:R-:W-:Y:S01]  /*a5b0*/  FMUL R107, R107, R145.reuse ;  /* 0x000000916b6b7220 */ /* 0x080fe20000400000 */
[----:B------:R-:W-:Y:S01]  /*a5c0*/  ISETP.GT.AND P2, PT, R0, 0x20, PT ;  /* 0x000000200000780c */ /* 0x000fe20003f44270 */
        /* <DEDUP_REMOVED lines=251> */
[----:B0-----:R-:W-:Y:S01]  /*b580*/  @P4 IMAD.MOV.U32 R6, RZ, RZ, R8 ;  /* 0x000000ffff064224 */ /* 0x001fe200078e0008 */
[----:B------:R-:W-:Y:S01]  /*b590*/  F2FP.F16.F32.PACK_AB R36, RZ, R36 ;  /* 0x00000024ff24723e */ /* 0x000fe200000000ff */
[----:B------:R-:W-:Y:S01]  /*b5a0*/  @P4 IMAD.MOV.U32 R7, RZ, RZ, R9 ;  /* 0x000000ffff074224 */ /* 0x000fe200078e0009 */
        /* <DEDUP_REMOVED lines=10> */
[----:B------:R-:W-:Y:S01]  /*b650*/  FMUL R31, R31, R145 ;  /* 0x000000911f1f7220 */ /* 0x000fe20000400000 */
[----:B------:R-:W-:Y:S01]  /*b660*/  ISETP.GT.AND P2, PT, R0, 0x58, PT ;  /* 0x000000580000780c */ /* 0x000fe20003f44270 */
[----:B------:R-:W-:Y:S01]  /*b670*/  @P3 STG.E.U16 desc[UR44][R4.64+0x92], R111 ;  /* 0x0000926f04003986 */ /* 0x000fe2000c10152c */
[----:B------:R-:W-:-:S02]  /*b680*/  ISETP.GT.AND P3, PT, R3, 0x8, P0 ;  /* 0x000000080300780c */ /* 0x000fc40000764270 */
[----:B------:R-:W-:Y:S01]  /*b690*/  ISETP.GT.AND P0, PT, R0, 0x59, PT ;  /* 0x000000590000780c */ /* 0x000fe20003f04270 */
[----:B0-----:R-:W-:Y:S01]  /*b6a0*/  @P5 IMAD.MOV.U32 R6, RZ, RZ, R8 ;  /* 0x000000ffff065224 */ /* 0x001fe200078e0008 */
[----:B------:R-:W-:Y:S01]  /*b6b0*/  F2FP.F16.F32.PACK_AB R24, RZ, R24 ;  /* 0x00000018ff18723e */ /* 0x000fe200000000ff */
[----:B------:R-:W-:Y:S01]  /*b6c0*/  @P5 IMAD.MOV.U32 R7, RZ, RZ, R9 ;  /* 0x000000ffff075224 */ /* 0x000fe200078e0009 */
[----:B------:R-:W-:Y:S02]  /*b6d0*/  F2FP.F16.F32.PACK_AB R25, RZ, R25 ;  /* 0x00000019ff19723e */ /* 0x000fe400000000ff */
[----:B------:R-:W-:Y:S02]  /*b6e0*/  F2FP.F16.F32.PACK_AB R26, RZ, R26 ;  /* 0x0000001aff1a723e */ /* 0x000fe400000000ff */
[----:B------:R0:W-:Y:S01]  /*b6f0*/  @P5 STG.E.U16 desc[UR44][R6.64+0xa0], R96 ;  /* 0x0000a06006005986 */ /* 0x0001e2000c10152c */
[----:B------:R-:W-:Y:S02]  /*b700*/  ISETP.GT.AND P5, PT, R3, RZ, P2 ;  /* 0x000000ff0300720c */ /* 0x000fe400017a4270 */
[----:B------:R-:W-:-:S02]  /*b710*/  F2FP.F16.F32.PACK_AB R27, RZ, R27 ;  /* 0x0000001bff1b723e */ /* 0x000fc400000000ff */
[----:B------:R-:W-:Y:S02]  /*b720*/  F2FP.F16.F32.PACK_AB R28, RZ, R28 ;  /* 0x0000001cff1c723e */ /* 0x000fe400000000ff */
[----:B------:R-:W-:Y:S02]  /*b730*/  F2FP.F16.F32.PACK_AB R29, RZ, R29 ;  /* 0x0000001dff1d723e */ /* 0x000fe400000000ff */
[----:B------:R-:W-:Y:S02]  /*b740*/  F2FP.F16.F32.PACK_AB R30, RZ, R30 ;  /* 0x0000001eff1e723e */ /* 0x000fe400000000ff */
[----:B------:R-:W-:Y:S01]  /*b750*/  F2FP.F16.F32.PACK_AB R31, RZ, R31 ;  /* 0x0000001fff1f723e */ /* 0x000fe200000000ff */
[----:B0-----:R-:W-:Y:S02]  /*b760*/  @P4 IMAD.MOV.U32 R6, RZ, RZ, R8 ;  /* 0x000000ffff064224 */ /* 0x001fe400078e0008 */
[----:B------:R-:W-:-:S05]  /*b770*/  @P4 IMAD.MOV.U32 R7, RZ, RZ, R9 ;  /* 0x000000ffff074224 */ /* 0x000fca00078e0009 */
[----:B------:R0:W-:Y:S01]  /*b780*/  @P4 STG.E.U16 desc[UR44][R6.64+0xa2], R97 ;  /* 0x0000a26106004986 */ /* 0x0001e2000c10152c */
[----:B------:R-:W-:-:S03]  /*b790*/  ISETP.GT.AND P4, PT, R3, RZ, P0 ;  /* 0x000000ff0300720c */ /* 0x000fc60000784270 */
[----:B------:R-:W-:Y:S01]  /*b7a0*/  @P1 STG.E.U16 desc[UR44][R4.64+0xa0], R98 ;  /* 0x0000a06204001986 */ /* 0x000fe2000c10152c */
[C---:B------:R-:W-:Y:S02]  /*b7b0*/  ISETP.GT.AND P1, PT, R3.reuse, 0x8, P2 ;  /* 0x000000080300780c */ /* 0x040fe40001724270 */
[C---:B------:R-:W-:Y:S01]  /*b7c0*/  ISETP.GT.AND P2, PT, R0.reuse, 0x60, PT ;  /* 0x000000600000780c */ /* 0x040fe20003f44270 */
[----:B------:R-:W-:Y:S01]  /*b7d0*/  @P3 STG.E.U16 desc[UR44][R4.64+0xa2], R99 ;  /* 0x0000a26304003986 */ /* 0x000fe2000c10152c */
[----:B------:R-:W-:Y:S02]  /*b7e0*/  ISETP.GT.AND P3, PT, R3, 0x8, P0 ;  /* 0x000000080300780c */ /* 0x000fe40000764270 */
[----:B------:R-:W-:Y:S01]  /*b7f0*/  ISETP.GT.AND P0, PT, R0, 0x61, PT ;  /* 0x000000610000780c */ /* 0x000fe20003f04270 */
[----:B0-----:R-:W-:Y:S02]  /*b800*/  @P5 IMAD.MOV.U32 R6, RZ, RZ, R8 ;  /* 0x000000ffff065224 */ /* 0x001fe400078e0008 */
[----:B------:R-:W-:-:S05]  /*b810*/  @P5 IMAD.MOV.U32 R7, RZ, RZ, R9 ;  /* 0x000000ffff075224 */ /* 0x000fca00078e0009 */
[----:B------:R0:W-:Y:S01]  /*b820*/  @P5 STG.E.U16 desc[UR44][R6.64+0xb0], R100 ;  /* 0x0000b06406005986 */ /* 0x0001e2000c10152c */
[----:B------:R-:W-:Y:S01]  /*b830*/  ISETP.GT.AND P5, PT, R3, RZ, P2 ;  /* 0x000000ff0300720c */ /* 0x000fe200017a4270 */
        /* <DEDUP_REMOVED lines=181> */
[C---:B------:R-:W-:Y:S02]  /*c390*/  ISETP.GT.AND P5, PT, R3.reuse, RZ, P2 ;  /* 0x000000ff0300720c */ /* 0x040fe400017a4270 */
[----:B------:R-:W-:Y:S01]  /*c3a0*/  ISETP.GT.AND P2, PT, R3, 0x8, P2 ;  /* 0x000000080300780c */ /* 0x000fe20001744270 */
[----:B0-----:R-:W-:Y:S02]  /*c3b0*/  @P4 IMAD.MOV.U32 R6, RZ, RZ, R8 ;  /* 0x000000ffff064224 */ /* 0x001fe400078e0008 */
[----:B------:R-:W-:-:S05]  /*c3c0*/  @P4 IMAD.MOV.U32 R7, RZ, RZ, R9 ;  /* 0x000000ffff074224 */ /* 0x000fca00078e0009 */
[----:B------:R0:W-:Y:S01]  /*c3d0*/  @P4 STG.E.U16 desc[UR44][R6.64+0x182], R41 ;  /* 0x0001822906004986 */ /* 0x0001e2000c10152c */
[C---:B------:R-:W-:Y:S02]  /*c3e0*/  ISETP.GT.AND P4, PT, R3.reuse, RZ, P0 ;  /* 0x000000ff0300720c */ /* 0x040fe40000784270 */
[----:B------:R-:W-:Y:S01]  /*c3f0*/  ISETP.GT.AND P0, PT, R3, 0x8, P0 ;  /* 0x000000080300780c */ /* 0x000fe20000704270 */
[----:B------:R-:W-:Y:S01]  /*c400*/  @P1 STG.E.U16 desc[UR44][R4.64+0x180], R42 ;  /* 0x0001802a04001986 */ /* 0x000fe2000c10152c */
[----:B------:R-:W-:-:S03]  /*c410*/  ISETP.GT.AND P1, PT, R0, 0xd1, PT ;  /* 0x000000d10000780c */ /* 0x000fc60003f24270 */
[----:B------:R-:W-:Y:S01]  /*c420*/  @P3 STG.E.U16 desc[UR44][R4.64+0x182], R43 ;  /* 0x0001822b04003986 */ /* 0x000fe2000c10152c */
        /* <DEDUP_REMOVED lines=9> */
[----:B------:R-:W-:Y:S04]  /*c4c0*/  @P2 STG.E.U16 desc[UR44][R4.64+0x190], R46 ;  /* 0x0001902e04002986 */ /* 0x000fe8000c10152c */
[----:B------:R-:W-:Y:S01]  /*c4d0*/  @P0 STG.E.U16 desc[UR44][R4.64+0x192], R47 ;  /* 0x0001922f04000986 */ /* 0x000fe2000c10152c */
[----:B------:R-:W-:Y:S01]  /*c4e0*/  ISETP.GT.AND P0, PT, R3, 0x8, P3 ;  /* 0x000000080300780c */ /* 0x000fe20001f04270 */
[----:B0-----:R-:W-:Y:S02]  /*c4f0*/  @P5 IMAD.MOV.U32 R6, RZ, RZ, R8 ;  /* 0x000000ffff065224 */ /* 0x001fe400078e0008 */
[----:B------:R-:W-:-:S05]  /*c500*/  @P5 IMAD.MOV.U32 R7, RZ, RZ, R9 ;  /* 0x000000ffff075224 */ /* 0x000fca00078e0009 */
[----:B------:R0:W-:Y:S01]  /*c510*/  @P5 STG.E.U16 desc[UR44][R6.64+0x1a0], R32 ;  /* 0x0001a02006005986 */ /* 0x0001e2000c10152c */
[----:B------:R-:W-:Y:S02]  /*c520*/  ISETP.GT.AND P5, PT, R3, 0x8, P1 ;  /* 0x000000080300780c */ /* 0x000fe40000fa4270 */
[----:B------:R-:W-:-:S04]  /*c530*/  ISETP.GT.AND P1, PT, R0, 0xd9, PT ;  /* 0x000000d90000780c */ /* 0x000fc80003f24270 */
[----:B------:R-:W-:Y:S01]  /*c540*/  ISETP.GT.AND P3, PT, R3, RZ, P1 ;  /* 0x000000ff0300720c */ /* 0x000fe20000f64270 */
[----:B0-----:R-:W-:Y:S02]  /*c550*/  @P4 IMAD.MOV.U32 R6, RZ, RZ, R8 ;  /* 0x000000ffff064224 */ /* 0x001fe400078e0008 */
[----:B------:R-:W-:-:S05]  /*c560*/  @P4 IMAD.MOV.U32 R7, RZ, RZ, R9 ;  /* 0x000000ffff074224 */ /* 0x000fca00078e0009 */
[----:B------:R0:W-:Y:S01]  /*c570*/  @P4 STG.E.U16 desc[UR44][R6.64+0x1a2], R33 ;  /* 0x0001a22106004986 */ /* 0x0001e2000c10152c */
[----:B------:R-:W-:-:S03]  /*c580*/  ISETP.GT.AND P4, PT, R0, 0xd8, PT ;  /* 0x000000d80000780c */ /* 0x000fc60003f84270 */
[----:B------:R-:W-:Y:S01]  /*c590*/  @P0 STG.E.U16 desc[UR44][R4.64+0x1a0], R34 ;  /* 0x0001a02204000986 */ /* 0x000fe2000c10152c */
[C---:B------:R-:W-:Y:S02]  /*c5a0*/  ISETP.GT.AND P2, PT, R3.reuse, RZ, P4 ;  /* 0x000000ff0300720c */ /* 0x040fe40002744270 */
[C---:B------:R-:W-:Y:S01]  /*c5b0*/  ISETP.GT.AND P4, PT, R3.reuse, 0x8, P4 ;  /* 0x000000080300780c */ /* 0x040fe20002784270 */
[----:B------:R-:W-:Y:S01]  /*c5c0*/  @P5 STG.E.U16 desc[UR44][R4.64+0x1a2], R35 ;  /* 0x0001a22304005986 */ /* 0x000fe2000c10152c */
[----:B------:R-:W-:Y:S02]  /*c5d0*/  ISETP.GT.AND P5, PT, R3, 0x8, P1 ;  /* 0x000000080300780c */ /* 0x000fe40000fa4270 */
[C---:B------:R-:W-:Y:S02]  /*c5e0*/  ISETP.GT.AND P0, PT, R0.reuse, 0xe1, PT ;  /* 0x000000e10000780c */ /* 0x040fe40003f04270 */
[----:B------:R-:W-:-:S05]  /*c5f0*/  ISETP.GT.AND P1, PT, R0, 0xe9, PT ;  /* 0x000000e90000780c */ /* 0x000fca0003f24270 */
[----:B0-----:R-:W-:Y:S02]  /*c600*/  @P2 IMAD.MOV.U32 R6, RZ, RZ, R8 ;  /* 0x000000ffff062224 */ /* 0x001fe400078e0008 */
[----:B------:R-:W-:-:S05]  /*c610*/  @P2 IMAD.MOV.U32 R7, RZ, RZ, R9 ;  /* 0x000000ffff072224 */ /* 0x000fca00078e0009 */
[----:B------:R0:W-:Y:S01]  /*c620*/  @P2 STG.E.U16 desc[UR44][R6.64+0x1b0], R36 ;  /* 0x0001b02406002986 */ /* 0x0001e2000c10152c */
[----:B------:R-:W-:Y:S01]  /*c630*/  ISETP.GT.AND P2, PT, R0, 0xe8, PT ;  /* 0x000000e80000780c */ /* 0x000fe20003f44270 */
        /* <DEDUP_REMOVED lines=8> */
[C---:B------:R-:W-:Y:S02]  /*c6c0*/  ISETP.GT.AND P5, PT, R3.reuse, RZ, P0 ;  /* 0x000000ff0300720c */ /* 0x040fe400007a4270 */
[----:B------:R-:W-:-:S07]  /*c6d0*/  ISETP.GT.AND P0, PT, R3, 0x8, P0 ;  /* 0x000000080300780c */ /* 0x000fce0000704270 */
[----:B0-----:R-:W-:Y:S02]  /*c6e0*/  @P4 IMAD.MOV.U32 R6, RZ, RZ, R8 ;  /* 0x000000ffff064224 */ /* 0x001fe400078e0008 */
[----:B------:R-:W-:Y:S02]  /*c6f0*/  @P4 IMAD.MOV.U32 R7, RZ, RZ, R9 ;  /* 0x000000ffff074224 */ /* 0x000fe400078e0009 */
[----:B------:R-:W-:-:S03]  /*c700*/  @P3 IMAD.MOV.U32 R2, RZ, RZ, R4 ;  /* 0x000000ffff023224 */ /* 0x000fc600078e0004 */
[----:B------:R0:W-:Y:S01]  /*c710*/  @P4 STG.E.U16 desc[UR44][R6.64+0x1c0], R24 ;  /* 0x0001c01806004986 */ /* 0x0001e2000c10152c */
[C---:B------:R-:W-:Y:S02]  /*c720*/  ISETP.GT.AND P4, PT, R3.reuse, RZ, P1 ;  /* 0x000000ff0300720c */ /* 0x040fe40000f84270 */
[----:B------:R-:W-:Y:S01]  /*c730*/  ISETP.GT.AND P1, PT, R3, 0x8, P1 ;  /* 0x000000080300780c */ /* 0x000fe20000f24270 */
[----:B0-----:R-:W-:Y:S02]  /*c740*/  @P5 IMAD.MOV.U32 R6, RZ, RZ, R8 ;  /* 0x000000ffff065224 */ /* 0x001fe400078e0008 */
[----:B------:R-:W-:-:S05]  /*c750*/  @P5 IMAD.MOV.U32 R7, RZ, RZ, R9 ;  /* 0x000000ffff075224 */ /* 0x000fca00078e0009 */
[----:B------:R-:W-:Y:S01]  /*c760*/  @P5 STG.E.U16 desc[UR44][R6.64+0x1c2], R25 ;  /* 0x0001c21906005986 */ /* 0x000fe2000c10152c */
[C---:B------:R-:W-:Y:S02]  /*c770*/  ISETP.GT.AND P5, PT, R3.reuse, RZ, P2 ;  /* 0x000000ff0300720c */ /* 0x040fe400017a4270 */
[----:B------:R-:W-:Y:S01]  /*c780*/  ISETP.GT.AND P2, PT, R3, 0x8, P2 ;  /* 0x000000080300780c */ /* 0x000fe20001744270 */
[----:B------:R-:W-:-:S05]  /*c790*/  @P3 IMAD.MOV.U32 R3, RZ, RZ, R5 ;  /* 0x000000ffff033224 */ /* 0x000fca00078e0005 */
[----:B------:R0:W-:Y:S02]  /*c7a0*/  @P3 STG.E.U16 desc[UR44][R2.64+0x1c0], R26 ;  /* 0x0001c01a02003986 */ /* 0x0001e4000c10152c */
[----:B0-----:R-:W-:Y:S02]  /*c7b0*/  @P0 IMAD.MOV.U32 R2, RZ, RZ, R4 ;  /* 0x000000ffff020224 */ /* 0x001fe400078e0004 */
[----:B------:R-:W-:-:S05]  /*c7c0*/  @P0 IMAD.MOV.U32 R3, RZ, RZ, R5 ;  /* 0x000000ffff030224 */ /* 0x000fca00078e0005 */
[----:B------:R0:W-:Y:S02]  /*c7d0*/  @P0 STG.E.U16 desc[UR44][R2.64+0x1c2], R27 ;  /* 0x0001c21b02000986 */ /* 0x0001e4000c10152c */
[----:B0-----:R-:W-:Y:S02]  /*c7e0*/  @P5 IMAD.MOV.U32 R2, RZ, RZ, R8 ;  /* 0x000000ffff025224 */ /* 0x001fe400078e0008 */
[----:B------:R-:W-:-:S05]  /*c7f0*/  @P5 IMAD.MOV.U32 R3, RZ, RZ, R9 ;  /* 0x000000ffff035224 */ /* 0x000fca00078e0009 */
[----:B------:R0:W-:Y:S04]  /*c800*/  @P5 STG.E.U16 desc[UR44][R2.64+0x1d0], R28 ;  /* 0x0001d01c02005986 */ /* 0x0001e8000c10152c */
[----:B------:R1:W-:Y:S01]  /*c810*/  @P4 STG.E.U16 desc[UR44][R8.64+0x1d2], R29 ;  /* 0x0001d21d08004986 */ /* 0x0003e2000c10152c */
[----:B0-----:R-:W-:Y:S02]  /*c820*/  @P2 IMAD.MOV.U32 R2, RZ, RZ, R4 ;  /* 0x000000ffff022224 */ /* 0x001fe400078e0004 */
[----:B------:R-:W-:-:S05]  /*c830*/  @P2 IMAD.MOV.U32 R3, RZ, RZ, R5 ;  /* 0x000000ffff032224 */ /* 0x000fca00078e0005 */
[----:B------:R1:W-:Y:S04]  /*c840*/  @P2 STG.E.U16 desc[UR44][R2.64+0x1d0], R30 ;  /* 0x0001d01e02002986 */ /* 0x0003e8000c10152c */
[----:B------:R1:W-:Y:S02]  /*c850*/  @P1 STG.E.U16 desc[UR44][R4.64+0x1d2], R31 ;  /* 0x0001d21f04001986 */ /* 0x0003e4000c10152c */
.L_x_270:
[----:B------:R-:W-:Y:S05]  /*c860*/  BSYNC B0 ;  /* 0x0000000000007941 */ /* 0x000fea0003800000 */
.L_x_32:
[----:B-1----:R-:W2:Y:S01]  /*c870*/  LDL.64 R2, [R1] ;  /* 0x0000000001027983 */ /* 0x002ea20000100a00 */
[----:B------:R-:W-:Y:S01]  /*c880*/  ULDC.64 UR4, c[0x0][0x650] ;  /* 0x0001940000047ab9 */ /* 0x000fe20000000a00 */
[----:B------:R1:W-:Y:S01]  /*c890*/  SYNCS.ARRIVE.TRANS64.A1T0 RZ, [R152+UR42], RZ ;  /* 0x000000ff98ff79a7 */ /* 0x0003e2000810002a */
[----:B0-----:R-:W-:Y:S01]  /*c8a0*/  PRMT R0, RZ, 0x7610, R0 ;  /* 0x00007610ff007816 */ /* 0x001fe20000000000 */
[----:B------:R-:W-:Y:S02]  /*c8b0*/  IMAD.MOV.U32 R19, RZ, RZ, -0x1 ;  /* 0xffffffffff137424 */ /* 0x000fe400078e00ff */
[----:B-----5:R-:W-:Y:S01]  /*c8c0*/  IMAD.MOV.U32 R22, RZ, RZ, -0x1 ;  /* 0xffffffffff167424 */ /* 0x020fe200078e00ff */
[----:B--2---:R-:W-:-:S04]  /*c8d0*/  LEA R18, P0, R2, R18, 0x1 ;  /* 0x0000001202127211 */ /* 0x004fc800078008ff */
[----:B------:R-:W-:Y:S01]  /*c8e0*/  LEA.HI.X R17, R2, R17, R23, 0x1, P0 ;  /* 0x0000001102117211 */ /* 0x000fe200000f0c17 */
[----:B------:R-:W-:Y:S01]  /*c8f0*/  IMAD.MOV.U32 R2, RZ, RZ, -0x1 ;  /* 0xffffffffff027424 */ /* 0x000fe200078e00ff */
[----:B------:R-:W-:-:S04]  /*c900*/  ISETP.GE.U32.AND P0, PT, R18, UR4, PT ;  /* 0x0000000412007c0c */ /* 0x000fc8000bf06070 */
[----:B------:R-:W-:-:S13]  /*c910*/  ISETP.GE.U32.AND.EX P0, PT, R17, UR5, PT, P0 ;  /* 0x0000000511007c0c */ /* 0x000fda000bf06100 */
[----:B-1----:R-:W-:Y:S05]  /*c920*/  @P0 BRA `(.L_x_271) ;  /* 0x0000000400700947 */ /* 0x002fea0003800000 */
[----:B------:R-:W0:Y:S01]  /*c930*/  S2R R10, SR_CTAID.X ;  /* 0x00000000000a7919 */ /* 0x000e220000002500 */
[----:B------:R-:W1:Y:S01]  /*c940*/  LDC.64 R8, c[0x0][0x628] ;  /* 0x00018a00ff087b82 */ /* 0x000e620000000a00 */
[----:B------:R-:W-:Y:S01]  /*c950*/  ULDC UR4, c[0x0][0x150] ;  /* 0x0000540000047ab9 */ /* 0x000fe20000000800 */
[----:B------:R-:W-:Y:S01]  /*c960*/  IMAD.MOV.U32 R6, RZ, RZ, R18 ;  /* 0x000000ffff067224 */ /* 0x000fe200078e0012 */
[----:B------:R-:W2:Y:S01]  /*c970*/  S2R R20, SR_CTAID.Y ;  /* 0x0000000000147919 */ /* 0x000ea20000002600 */
[----:B------:R-:W-:-:S04]  /*c980*/  IMAD.MOV.U32 R7, RZ, RZ, R17 ;  /* 0x000000ffff077224 */ /* 0x000fc800078e0011 */
[----:B------:R-:W2:Y:S08]  /*c990*/  LDC R15, c[0x0][0x144] ;  /* 0x00005100ff0f7b82 */ /* 0x000eb00000000800 */
[----:B------:R-:W2:Y:S08]  /*c9a0*/  LDC R0, c[0x0][0x630] ;  /* 0x00018c00ff007b82 */ /* 0x000eb00000000800 */
[----:B------:R-:W2:Y:S01]  /*c9b0*/  LDC.64 R12, c[0x0][0x620] ;  /* 0x00018800ff0c7b82 */ /* 0x000ea20000000a00 */
[----:B-1----:R-:W-:-:S04]  /*c9c0*/  ISETP.NE.U32.AND P0, PT, R8, RZ, PT ;  /* 0x000000ff0800720c */ /* 0x002fc80003f05070 */
[----:B------:R-:W-:Y:S02]  /*c9d0*/  ISETP.NE.AND.EX P0, PT, R9, RZ, PT, P0 ;  /* 0x000000ff0900720c */ /* 0x000fe40003f05300 */
[----:B0-----:R-:W-:-:S05]  /*c9e0*/  I2FP.F32.U32 R2, R10 ;  /* 0x0000000a00027245 */ /* 0x001fca0000201000 */
[----:B------:R-:W-:-:S04]  /*c9f0*/  FMUL R2, R2, UR4 ;  /* 0x0000000402027c20 */ /* 0x000fc80008400000 */
[----:B------:R0:W1:Y:S02]  /*ca00*/  F2I.U32.TRUNC.NTZ R14, R2 ;  /* 0x00000002000e7305 */ /* 0x000064000020f000 */
[----:B------:R-:W-:Y:S05]  /*ca10*/  @!P0 BRA `(.L_x_272) ;  /* 0x0000000000288947 */ /* 0x000fea0003800000 */
[----:B------:R-:W5:Y:S02]  /*ca20*/  LDC R3, c[0x0][0x634] ;  /* 0x00018d00ff037b82 */ /* 0x000f640000000800 */
[----:B-----5:R-:W-:-:S05]  /*ca30*/  IADD3 R7, P0, R18, R3, RZ ;  /* 0x0000000312077210 */ /* 0x020fca0007f1e0ff */
[----:B------:R-:W-:-:S04]  /*ca40*/  IMAD.X R11, RZ, RZ, R17, P0 ;  /* 0x000000ffff0b7224 */ /* 0x000fc800000e0611 */
[----:B0-----:R-:W-:-:S04]  /*ca50*/  IMAD.WIDE.U32 R2, R11, R8, RZ ;  /* 0x000000080b027225 */ /* 0x001fc800078e00ff */
[----:B---34-:R-:W-:-:S04]  /*ca60*/  IMAD.WIDE.U32 R4, P0, R7, R9, R2 ;  /* 0x0000000907047225 */ /* 0x018fc80007800002 */
[----:B------:R-:W-:-:S04]  /*ca70*/  IMAD.WIDE.U32 R2, R7, R8, RZ ;  /* 0x0000000807027225 */ /* 0x000fc800078e00ff */
[----:B------:R-:W-:Y:S01]  /*ca80*/  IMAD.X R7, RZ, RZ, RZ, P0 ;  /* 0x000000ffff077224 */ /* 0x000fe200000e06ff */
[----:B------:R-:W-:Y:S01]  /*ca90*/  IADD3 RZ, P0, R3, R4, RZ ;  /* 0x0000000403ff7210 */ /* 0x000fe20007f1e0ff */
[----:B------:R-:W-:-:S04]  /*caa0*/  IMAD.MOV.U32 R6, RZ, RZ, R5 ;  /* 0x000000ffff067224 */ /* 0x000fc800078e0005 */
[----:B------:R-:W-:-:S08]  /*cab0*/  IMAD.WIDE.U32.X R6, R11, R9, R6, P0 ;  /* 0x000000090b067225 */ /* 0x000fd000000e0406 */
.L_x_272:
[----:B------:R-:W5:Y:S01]  /*cac0*/  LDC.64 R26, c[0x0][0x640] ;  /* 0x00019000ff1a7b82 */ /* 0x000f620000000a00 */
[-C--:B--2---:R-:W-:Y:S01]  /*cad0*/  SHF.R.U64 R11, R6, R0.reuse, R7 ;  /* 0x00000000060b7219 */ /* 0x084fe20000001207 */
[----:B------:R-:W-:Y:S01]  /*cae0*/  IMAD.MOV.U32 R19, RZ, RZ, R17 ;  /* 0x000000ffff137224 */ /* 0x000fe200078e0011 */
[----:B------:R-:W-:Y:S01]  /*caf0*/  SHF.R.U32.HI R0, RZ, R0, R7 ;  /* 0x00000000ff007219 */ /* 0x000fe20000011607 */
[----:B-1----:R-:W-:Y:S01]  /*cb00*/  IMAD.MOV R14, RZ, RZ, -R14 ;  /* 0x000000ffff0e7224 */ /* 0x002fe200078e0a0e */
[----:B---34-:R-:W-:Y:S01]  /*cb10*/  IADD3 R5, P0, RZ, -R11, RZ ;  /* 0x8000000bff057210 */ /* 0x018fe20007f1e0ff */
[----:B------:R-:W-:Y:S01]  /*cb20*/  ULDC UR4, c[0x0][0x154] ;  /* 0x0000550000047ab9 */ /* 0x000fe20000000800 */
[----:B------:R-:W-:Y:S01]  /*cb30*/  IMAD.MOV.U32 R7, RZ, RZ, 0x1 ;  /* 0x00000001ff077424 */ /* 0x000fe200078e00ff */
[----:B------:R-:W1:Y:S01]  /*cb40*/  LDC R4, c[0x0][0x618] ;  /* 0x00018600ff047b82 */ /* 0x000e620000000800 */
[----:B------:R-:W-:Y:S02]  /*cb50*/  IMAD R22, R15, R14, R10 ;  /* 0x0000000e0f167224 */ /* 0x000fe400078e020a */
[----:B------:R-:W-:-:S04]  /*cb60*/  IMAD.X R3, RZ, RZ, ~R0, P0 ;  /* 0x000000ffff037224 */ /* 0x000fc800000e0e00 */
[-C--:B------:R-:W-:Y:S01]  /*cb70*/  IMAD R0, R3, R12.reuse, RZ ;  /* 0x0000000c03007224 */ /* 0x080fe200078e02ff */
[----:B------:R-:W2:Y:S01]  /*cb80*/  LDC R6, c[0x0][0x608] ;  /* 0x00018200ff067b82 */ /* 0x000ea20000000800 */
[----:B0-----:R-:W-:-:S04]  /*cb90*/  IMAD.WIDE.U32 R2, R5, R12, R18 ;  /* 0x0000000c05027225 */ /* 0x001fc800078e0012 */
[----:B------:R-:W-:Y:S01]  /*cba0*/  IMAD R5, R5, R13, R0 ;  /* 0x0000000d05057224 */ /* 0x000fe200078e0200 */
[----:B------:R-:W-:Y:S02]  /*cbb0*/  I2FP.F32.U32 R0, R20 ;  /* 0x0000001400007245 */ /* 0x000fe40000201000 */
[----:B------:R-:W0:Y:S01]  /*cbc0*/  LDC R24, c[0x0][0x658] ;  /* 0x00019600ff187b82 */ /* 0x000e220000000800 */
[----:B------:R-:W-:Y:S01]  /*cbd0*/  IMAD.IADD R3, R3, 0x1, R5 ;  /* 0x0000000103037824 */ /* 0x000fe200078e0205 */
[----:B-----5:R-:W-:Y:S01]  /*cbe0*/  ISETP.NE.U32.AND P0, PT, R26, RZ, PT ;  /* 0x000000ff1a00720c */ /* 0x020fe20003f05070 */
[----:B------:R-:W-:Y:S01]  /*cbf0*/  FMUL R0, R0, UR4 ;  /* 0x0000000400007c20 */ /* 0x000fe20008400000 */
[----:B------:R-:W-:Y:S02]  /*cc00*/  IMAD.MOV.U32 R5, RZ, RZ, -0x1 ;  /* 0xffffffffff057424 */ /* 0x000fe400078e00ff */
[----:B------:R-:W-:Y:S01]  /*cc10*/  ISETP.NE.AND.EX P0, PT, R27, RZ, PT, P0 ;  /* 0x000000ff1b00720c */ /* 0x000fe20003f05300 */
[----:B------:R3:W4:Y:S01]  /*cc20*/  F2I.U32.TRUNC.NTZ R12, R0 ;  /* 0x00000000000c7305 */ /* 0x000722000020f000 */
[----:B------:R-:W3:Y:S01]  /*cc30*/  LDC R15, c[0x0][0x148] ;  /* 0x00005200ff0f7b82 */ /* 0x000ee20000000800 */
[----:B-1----:R-:W-:-:S02]  /*cc40*/  SHF.R.U64 R10, R2, R4, R3 ;  /* 0x00000004020a7219 */ /* 0x002fc40000001203 */
[----:B------:R-:W-:-:S05]  /*cc50*/  SHF.R.U32.HI R3, RZ, R4, R3 ;  /* 0x00000004ff037219 */ /* 0x000fca0000011603 */
[----:B------:R-:W1:Y:S01]  /*cc60*/  LDC R14, c[0x0][0x600] ;  /* 0x00018000ff0e7b82 */ /* 0x000e620000000800 */
[-CC-:B--2---:R-:W-:Y:S02]  /*cc70*/  SHF.R.U64 R8, R10, R6.reuse, R3.reuse ;  /* 0x000000060a087219 */ /* 0x184fe40000001203 */
[----:B------:R-:W-:-:S05]  /*cc80*/  SHF.R.U32.HI R3, RZ, R6, R3 ;  /* 0x00000006ff037219 */ /* 0x000fca0000011603 */
[----:B------:R-:W2:Y:S01]  /*cc90*/  LDC R21, c[0x0][0x648] ;  /* 0x00019200ff157b82 */ /* 0x000ea20000000800 */
[-CC-:B0-----:R-:W-:Y:S02]  /*cca0*/  SHF.R.U64 R13, R8, R24.reuse, R3.reuse ;  /* 0x00000018080d7219 */ /* 0x181fe40000001203 */
[-C--:B------:R-:W-:Y:S02]  /*ccb0*/  SHF.L.U32 R5, R5, R24.reuse, RZ ;  /* 0x0000001805057219 */ /* 0x080fe400000006ff */
[-C--:B------:R-:W-:Y:S01]  /*ccc0*/  SHF.R.U32.HI R3, RZ, R24.reuse, R3 ;  /* 0x00000018ff037219 */ /* 0x080fe20000011603 */
[----:B------:R-:W-:Y:S01]  /*ccd0*/  IMAD.MOV.U32 R2, RZ, RZ, R13 ;  /* 0x000000ffff027224 */ /* 0x000fe200078e000d */
[----:B------:R-:W-:Y:S01]  /*cce0*/  SHF.L.U32 R24, R7, R24, RZ ;  /* 0x0000001807187219 */ /* 0x000fe200000006ff */
[----:B------:R-:W0:Y:S01]  /*ccf0*/  LDC R25, c[0x0][0x638] ;  /* 0x00018e00ff197b82 */ /* 0x000e220000000800 */
[----:B------:R-:W-:-:S07]  /*cd00*/  LOP3.LUT R19, RZ, R5, RZ, 0x33, !PT ;  /* 0x00000005ff137212 */ /* 0x000fce00078e33ff */
[----:B------:R-:W0:Y:S01]  /*cd10*/  LDC R28, c[0x0][0x610] ;  /* 0x00018400ff1c7b82 */ /* 0x000e220000000800 */
[----:B----4-:R-:W-:Y:S05]  /*cd20*/  @!P0 BRA `(.L_x_273) ;  /* 0x0000000000288947 */ /* 0x010fea0003800000 */
[----:B---3--:R-:W3:Y:S02]  /*cd30*/  LDC R0, c[0x0][0x64c] ;  /* 0x00019300ff007b82 */ /* 0x008ee40000000800 */
[----:B---3--:R-:W-:-:S05]  /*cd40*/  IADD3 R7, P0, R13, R0, RZ ;  /* 0x000000000d077210 */ /* 0x008fca0007f1e0ff */
        /* <DEDUP_REMOVED lines=8> */
.L_x_273:
[----:B------:R-:W4:Y:S01]  /*cdd0*/  LDC R4, c[0x0][0x65c] ;  /* 0x00019700ff047b82 */ /* 0x000f220000000800 */
[----:B--23--:R-:W-:Y:S01]  /*cde0*/  SHF.R.U64 R0, R2, R21, R3 ;  /* 0x0000001502007219 */ /* 0x00cfe20000001203 */
[----:B-1----:R-:W-:Y:S01]  /*cdf0*/  VIADD R3, R14, 0xffffffff ;  /* 0xffffffff0e037836 */ /* 0x002fe20000000000 */
[----:B------:R-:W-:Y:S01]  /*ce00*/  LOP3.LUT R19, R8, R19, RZ, 0xc0, !PT ;  /* 0x0000001308137212 */ /* 0x000fe200078ec0ff */
[----:B------:R-:W-:Y:S02]  /*ce10*/  IMAD.MOV R12, RZ, RZ, -R12 ;  /* 0x000000ffff0c7224 */ /* 0x000fe400078e0a0c */
[----:B------:R-:W-:Y:S01]  /*ce20*/  IMAD.MOV R2, RZ, RZ, -R0 ;  /* 0x000000ffff027224 */ /* 0x000fe200078e0a00 */
[----:B------:R-:W-:Y:S01]  /*ce30*/  LOP3.LUT R3, R10, R3, RZ, 0xc0, !PT ;  /* 0x000000030a037212 */ /* 0x000fe200078ec0ff */
[----:B------:R-:W-:Y:S02]  /*ce40*/  IMAD R19, R24, R0, R19 ;  /* 0x0000000018137224 */ /* 0x000fe400078e0213 */
[----:B0-----:R-:W-:-:S04]  /*ce50*/  IMAD R0, R2, R25, R13 ;  /* 0x0000001902007224 */ /* 0x001fc800078e020d */
[----:B------:R-:W-:Y:S01]  /*ce60*/  IMAD R2, R0, R14, R3 ;  /* 0x0000000e00027224 */ /* 0x000fe200078e0203 */
[----:B----4-:R-:W-:Y:S01]  /*ce70*/  ISETP.NE.AND P0, PT, R4, 0x1, PT ;  /* 0x000000010400780c */ /* 0x010fe20003f05270 */
[----:B------:R-:W-:-:S05]  /*ce80*/  IMAD.MOV.U32 R4, RZ, RZ, 0x1 ;  /* 0x00000001ff047424 */ /* 0x000fca00078e00ff */
[----:B------:R-:W-:-:S07]  /*ce90*/  PRMT R0, R4, 0x7610, R0 ;  /* 0x0000761004007816 */ /* 0x000fce0000000000 */
[----:B------:R-:W-:-:S04]  /*cea0*/  @P0 IMAD R22, R15, R12, R20 ;  /* 0x0000000c0f160224 */ /* 0x000fc800078e0214 */
[----:B------:R-:W-:-:S05]  /*ceb0*/  IMAD R19, R19, R28, R22 ;  /* 0x0000001c13137224 */ /* 0x000fca00078e0216 */
[----:B------:R-:W-:Y:S02]  /*cec0*/  SEL R22, R2, R19, !P0 ;  /* 0x0000001302167207 */ /* 0x000fe40004000000 */
[----:B------:R-:W-:Y:S01]  /*ced0*/  SEL R19, R19, R2, !P0 ;  /* 0x0000000213137207 */ /* 0x000fe20004000000 */
[----:B------:R-:W-:-:S07]  /*cee0*/  IMAD.MOV.U32 R2, RZ, RZ, R11 ;  /* 0x000000ffff027224 */ /* 0x000fce00078e000b */
.L_x_271:
[----:B------:R-:W-:Y:S02]  /*cef0*/  LOP3.LUT P0, RZ, R0, 0xff, RZ, 0xc0, !PT ;  /* 0x000000ff00ff7812 */ /* 0x000fe4000780c0ff */
[----:B------:R-:W-:-:S11]  /*cf00*/  LOP3.LUT R155, R155, 0x1, RZ, 0x3c, !PT ;  /* 0x000000019b9b7812 */ /* 0x000fd600078e3cff */
[----:B------:R-:W-:Y:S05]  /*cf10*/  @P0 BRA `(.L_x_274) ;  /* 0xffffff44004c0947 */ /* 0x000fea000383ffff */
[----:B------:R-:W-:Y:S05]  /*cf20*/  EXIT ;  /* 0x000000000000794d */ /* 0x000fea0003800000 */
.L_x_13:
[----:B------:R-:W-:-:S08]  /*cf30*/  ISETP.NE.AND P0, PT, R0, RZ, PT ;  /* 0x000000ff0000720c */ /* 0x000fd00003f05270 */
[----:B0-----:R-:W0:-:S00]  /*cf40*/  USETMAXREG.DEALLOC.CTAPOOL 0x28 ;  /* 0x00000028000079c8 */ /* 0x001e0000080e0500 */
[----:B------:R-:W-:Y:S05]  /*cf50*/  @P0 EXIT ;  /* 0x000000000000094d */ /* 0x000fea0003800000 */
[----:B0-----:R-:W-:Y:S01]  /*cf60*/  LOP3.LUT P0, RZ, R8, 0xff, RZ, 0xc0, !PT ;  /* 0x000000ff08ff7812 */ /* 0x001fe2000780c0ff */
[----:B------:R-:W-:Y:S02]  /*cf70*/  IMAD.MOV.U32 R0, RZ, RZ, 0x1 ;  /* 0x00000001ff007424 */ /* 0x000fe400078e00ff */
[----:B------:R-:W-:-:S10]  /*cf80*/  IMAD.MOV.U32 R7, RZ, RZ, RZ ;  /* 0x000000ffff077224 */ /* 0x000fd400078e00ff */
[----:B------:R-:W-:Y:S05]  /*cf90*/  @!P0 BRA `(.L_x_275) ;  /* 0x0000000c001c8947 */ /* 0x000fea0003800000 */
[----:B------:R-:W-:Y:S01]  /*cfa0*/  LOP3.LUT P0, RZ, R4, 0x1f, RZ, 0xc0, !PT ;  /* 0x0000001f04ff7812 */ /* 0x000fe2000780c0ff */
[----:B------:R-:W-:Y:S01]  /*cfb0*/  ULDC UR5, c[0x0][0x658] ;  /* 0x0001960000057ab9 */ /* 0x000fe20000000800 */
[----:B------:R-:W-:Y:S01]  /*cfc0*/  UMOV UR6, 0xffffffff ;  /* 0xffffffff00067882 */ /* 0x000fe20000000000 */
[----:B------:R-:W-:Y:S01]  /*cfd0*/  BSSY B0, `(.L_x_275) ;  /* 0x00000c3000007945 */ /* 0x000fe20003800000 */
[----:B------:R-:W-:Y:S01]  /*cfe0*/  USHF.L.U32 UR6, UR6, UR5, URZ ;  /* 0x0000000506067299 */ /* 0x000fe2000800063f */
[C---:B------:R-:W-:Y:S01]  /*cff0*/  ISETP.NE.AND P2, PT, R3.reuse, RZ, PT ;  /* 0x000000ff0300720c */ /* 0x040fe20003f45270 */
[----:B------:R-:W-:Y:S01]  /*d000*/  IMAD.MOV.U32 R8, RZ, RZ, 0x1 ;  /* 0x00000001ff087424 */ /* 0x000fe200078e00ff */
[----:B------:R-:W-:Y:S01]  /*d010*/  ISETP.NE.OR P0, PT, R3, RZ, !P0 ;  /* 0x000000ff0300720c */ /* 0x000fe20004705670 */
[----:B------:R-:W-:Y:S01]  /*d020*/  IMAD.MOV.U32 R0, RZ, RZ, 0x1 ;  /* 0x00000001ff007424 */ /* 0x000fe200078e00ff */
[----:B------:R-:W-:Y:S01]  /*d030*/  LOP3.LUT R6, R16, 0x2, RZ, 0xfc, !PT ;  /* 0x0000000210067812 */ /* 0x000fe200078efcff */
[----:B------:R-:W-:Y:S01]  /*d040*/  IMAD.MOV.U32 R7, RZ, RZ, RZ ;  /* 0x000000ffff077224 */ /* 0x000fe200078e00ff */
[----:B------:R-:W-:Y:S01]  /*d050*/  ULDC UR4, c[0x0][0x600] ;  /* 0x0001800000047ab9 */ /* 0x000fe20000000800 */
[----:B------:R-:W-:Y:S01]  /*d060*/  UMOV UR7, 0x1 ;  /* 0x0000000100077882 */ /* 0x000fe20000000000 */
[----:B------:R-:W-:-:S02]  /*d070*/  UIADD3 UR19, UR38, 0x1, URZ ;  /* 0x0000000126137890 */ /* 0x000fc4000fffe03f */
[----:B------:R-:W-:Y:S02]  /*d080*/  UIADD3 UR15, UR4, -0x1, URZ ;  /* 0xffffffff040f7890 */ /* 0x000fe4000fffe03f */
[----:B------:R-:W-:Y:S02]  /*d090*/  USHF.L.U32 UR17, UR7, UR5, URZ ;  /* 0x0000000507117299 */ /* 0x000fe4000800063f */
[----:B------:R-:W-:Y:S01]  /*d0a0*/  ULOP3.LUT UR16, URZ, UR6, URZ, 0x33, !UPT ;  /* 0x000000063f107292 */ /* 0x000fe2000f8e333f */
[----:B------:R-:W-:-:S11]  /*d0b0*/  ULDC.64 UR20, c[0x0][0x198] ;  /* 0x0000660000147ab9 */ /* 0x000fd60000000a00 */
.L_x_287:
[----:B------:R-:W-:-:S03]  /*d0c0*/  UMOV UR4, 0xffffffff ;  /* 0xffffffff00047882 */ /* 0x000fc60000000000 */
[----:B------:R-:W-:Y:S05]  /*d0d0*/  BRA.DIV UR4, `(.L_x_276) ;  /* 0x0000001204047947 */ /* 0x000fea000b800000 */
[----:B------:R-:W-:-:S13]  /*d0e0*/  ELECT P6, URZ, PT ;  /* 0x00000000003f782f */ /* 0x000fda00038c0000 */
.L_x_301:
[----:B------:R-:W0:Y:S01]  /*d0f0*/  LDC R3, c[0x0][0x28c] ;  /* 0x0000a300ff037b82 */ /* 0x000e220000000800 */
[----:B------:R-:W-:Y:S01]  /*d100*/  BSSY B1, `(.L_x_277) ;  /* 0x0000037000017945 */ /* 0x000fe20003800000 */
[----:B0-----:R-:W-:-:S13]  /*d110*/  ISETP.LT.OR P6, PT, R3, 0x1, !P6 ;  /* 0x000000010300780c */ /* 0x001fda00077c1670 */
[----:B------:R-:W-:Y:S05]  /*d120*/  @P6 BRA `(.L_x_278) ;  /* 0x0000000000d06947 */ /* 0x000fea0003800000 */
[----:B------:R-:W-:Y:S02]  /*d130*/  IMAD R22, R22, 0xf0, RZ ;  /* 0x000000f016167824 */ /* 0x000fe400078e02ff */
[----:B------:R-:W-:Y:S02]  /*d140*/  IMAD.SHL.U32 R19, R19, 0x40, RZ ;  /* 0x0000004013137824 */ /* 0x000fe400078e00ff */
[----:B------:R-:W-:Y:S02]  /*d150*/  IMAD.MOV.U32 R12, RZ, RZ, RZ ;  /* 0x000000ffff0c7224 */ /* 0x000fe400078e00ff */
[----:B------:R-:W-:Y:S02]  /*d160*/  IMAD.U32 R13, RZ, RZ, UR19 ;  /* 0x00000013ff0d7e24 */ /* 0x000fe4000f8e00ff */
[----:B------:R-:W-:Y:S02]  /*d170*/  IMAD.MOV.U32 R3, RZ, RZ, R0 ;  /* 0x000000ffff037224 */ /* 0x000fe400078e0000 */
[----:B------:R-:W-:-:S07]  /*d180*/  IMAD.MOV.U32 R4, RZ, RZ, R7 ;  /* 0x000000ffff047224 */ /* 0x000fce00078e0007 */
.L_x_282:
[----:B------:R-:W0:Y:S01]  /*d190*/  S2R R10, SR_CgaCtaId ;  /* 0x00000000000a7919 */ /* 0x000e220000008800 */
[----:B------:R-:W-:Y:S01]  /*d1a0*/  MOV R5, 0x400 ;  /* 0x0000040000057802 */ /* 0x000fe20000000f00 */
[----:B------:R-:W1:Y:S03]  /*d1b0*/  @!P2 LDC R9, c[0x0][0x500] ;  /* 0x00014000ff09ab82 */ /* 0x000e660000000800 */
[----:B0-----:R-:W-:Y:S02]  /*d1c0*/  LEA R11, R10, R5, 0x18 ;  /* 0x000000050a0b7211 */ /* 0x001fe400078ec0ff */
[----:B------:R-:W-:-:S03]  /*d1d0*/  SHF.L.U32 R5, R3, 0x1f, RZ ;  /* 0x0000001f03057819 */ /* 0x000fc600000006ff */
[----:B------:R-:W-:-:S04]  /*d1e0*/  IMAD R10, R4, 0x8, R11 ;  /* 0x00000008040a7824 */ /* 0x000fc800078e020b */
[----:B------:R-:W0:Y:S02]  /*d1f0*/  SYNCS.PHASECHK.TRANS64.TRYWAIT P1, [R10+URZ+0x28], R5 ;  /* 0x000028050a0075a7 */ /* 0x000e24000802017f */
[----:B01----:R-:W-:Y:S05]  /*d200*/  @!P1 BRA `(.L_x_279) ;  /* 0x0000000c00d89947 */ /* 0x003fea0003800000 */
.L_x_302:
[----:B0-----:R-:W-:Y:S01]  /*d210*/  PRMT R5, R6, 0x9910, RZ ;  /* 0x0000991006057816 */ /* 0x001fe200000000ff */
[----:B------:R0:W-:Y:S03]  /*d220*/  @!P2 SYNCS.ARRIVE.TRANS64 RZ, [R10+URZ], R9 ;  /* 0x000000090affa9a7 */ /* 0x0001e6000800003f */
[----:B------:R-:W-:-:S13]  /*d230*/  ISETP.NE.AND P1, PT, R5, 0x2, PT ;  /* 0x000000020500780c */ /* 0x000fda0003f25270 */
[----:B0-----:R-:W-:Y:S05]  /*d240*/  @P1 BRA `(.L_x_280) ;  /* 0x0000000000041947 */ /* 0x001fea0003800000 */
[----:B------:R-:W-:Y:S01]  /*d250*/  BPT.TRAP 0x1 ;  /* 0x000000040000795c */ /* 0x000fe20000300000 */
.L_x_280:
[----:B------:R-:W-:Y:S05]  /*d260*/  @P0 BRA `(.L_x_281) ;  /* 0x0000000000040947 */ /* 0x000fea0003800000 */
[----:B------:R-:W-:Y:S01]  /*d270*/  BPT.TRAP 0x1 ;  /* 0x000000040000795c */ /* 0x000fe20000300000 */
.L_x_281:
[--C-:B------:R-:W-:Y:S01]  /*d280*/  IMAD R5, R4, 0x2000, R11.reuse ;  /* 0x0000200004057824 */ /* 0x100fe200078e020b */
[----:B------:R-:W-:Y:S01]  /*d290*/  R2UR UR9, R10 ;  /* 0x000000000a0972ca */ /* 0x000fe200000e0000 */
[C---:B------:R-:W-:Y:S01]  /*d2a0*/  IMAD R11, R4.reuse, 0x7800, R11 ;  /* 0x00007800040b7824 */ /* 0x040fe200078e020b */
[----:B------:R-:W-:Y:S01]  /*d2b0*/  UIADD3 UR4, UP0, UR20, 0xf0, URZ ;  /* 0x000000f014047890 */ /* 0x000fe2000ff1e03f */
[----:B------:R-:W-:Y:S01]  /*d2c0*/  VIADD R13, R13, 0xffffffff ;  /* 0xffffffff0d0d7836 */ /* 0x000fe20000000000 */
[----:B------:R-:W-:Y:S01]  /*d2d0*/  R2UR UR5, R5 ;  /* 0x00000000050572ca */ /* 0x000fe200000e0000 */
[----:B------:R-:W-:Y:S01]  /*d2e0*/  UIADD3 UR22, UP1, UR20, 0x1f0, URZ ;  /* 0x000001f014167890 */ /* 0x000fe2000ff3e03f */
[----:B------:R-:W-:Y:S01]  /*d2f0*/  R2UR UR8, R11 ;  /* 0x000000000b0872ca */ /* 0x000fe200000e0000 */
[----:B------:R-:W-:Y:S01]  /*d300*/  VIADD R4, R4, 0x1 ;  /* 0x0000000104047836 */ /* 0x000fe20000000000 */
[----:B------:R-:W-:Y:S01]  /*d310*/  R2UR UR11, R19 ;  /* 0x00000000130b72ca */ /* 0x000fe200000e0000 */
[----:B------:R-:W-:Y:S01]  /*d320*/  UIADD3.X UR23, URZ, UR21, URZ, UP1, !UPT ;  /* 0x000000153f177290 */ /* 0x000fe20008ffe43f */
[----:B------:R-:W-:Y:S01]  /*d330*/  R2UR UR10, R12 ;  /* 0x000000000c0a72ca */ /* 0x000fe200000e0000 */
[----:B------:R-:W-:Y:S01]  /*d340*/  UMOV UR6, 0x0 ;  /* 0x0000000000067882 */ /* 0x000fe20000000000 */
[----:B------:R-:W-:Y:S01]  /*d350*/  R2UR UR12, R2 ;  /* 0x00000000020c72ca */ /* 0x000fe200000e0000 */
[----:B------:R-:W-:Y:S01]  /*d360*/  UMOV UR7, 0x10000000 ;  /* 0x1000000000077882 */ /* 0x000fe20000000000 */
[----:B------:R-:W-:Y:S01]  /*d370*/  R2UR UR18, R22 ;  /* 0x00000000161272ca */ /* 0x000fe200000e0000 */
[----:B------:R-:W-:Y:S01]  /*d380*/  VIADD R12, R12, 0x40 ;  /* 0x000000400c0c7836 */ /* 0x000fe20000000000 */
[----:B------:R-:W-:Y:S01]  /*d390*/  ISETP.GT.AND P3, PT, R13, 0x1, PT ;  /* 0x000000010d00780c */ /* 0x000fe20003f64270 */
[----:B------:R-:W-:Y:S01]  /*d3a0*/  UIADD3 UR13, UR5, 0x180, URZ ;  /* 0x00000180050d7890 */ /* 0x000fe2000fffe03f */
[----:B------:R-:W-:Y:S01]  /*d3b0*/  ISETP.NE.AND P1, PT, R4, 0x5, PT ;  /* 0x000000050400780c */ /* 0x000fe20003f25270 */
[----:B------:R-:W-:-:S02]  /*d3c0*/  UIADD3.X UR5, URZ, UR21, URZ, UP0, !UPT ;  /* 0x000000153f057290 */ /* 0x000fc400087fe43f */
[----:B------:R-:W-:Y:S01]  /*d3d0*/  UIADD3 UR14, UR8, 0xa180, URZ ;  /* 0x0000a180080e7890 */ /* 0x000fe2000fffe03f */
[----:B------:R-:W-:Y:S02]  /*d3e0*/  SEL R10, RZ, 0x1, P1 ;  /* 0x00000001ff0a7807 */ /* 0x000fe40000800000 */
[----:B------:R-:W-:Y:S01]  /*d3f0*/  UMOV UR8, UR13 ;  /* 0x0000000d00087c82 */ /* 0x000fe20008000000 */
[----:B------:R-:W-:Y:S02]  /*d400*/  SEL R4, R4, RZ, P1 ;  /* 0x000000ff04047207 */ /* 0x000fe40000800000 */
[----:B------:R-:W-:Y:S01]  /*d410*/  LOP3.LUT R3, R3, R10, RZ, 0x3c, !PT ;  /* 0x0000000a03037212 */ /* 0x000fe200078e3cff */
[----:B------:R0:W-:Y:S02]  /*d420*/  UTMALDG.3D [UR8], [UR4], desc[UR6] ;  /* 0x00000608040075b4 */ /* 0x0001e40008011000 */
[----:B0-----:R-:W-:Y:S01]  /*d430*/  UMOV UR8, UR14 ;  /* 0x0000000e00087c82 */ /* 0x001fe20008000000 */
[----:B------:R-:W-:-:S02]  /*d440*/  UMOV UR11, UR18 ;  /* 0x00000012000b7c82 */ /* 0x000fc40008000000 */
[----:B------:R0:W-:Y:S02]  /*d450*/  UTMALDG.3D [UR8], [UR22], desc[UR6] ;  /* 0x00000608160075b4 */ /* 0x0001e40008011000 */
[----:B0-----:R-:W-:Y:S05]  /*d460*/  @P3 BRA `(.L_x_282) ;  /* 0xfffffffc00483947 */ /* 0x001fea000383ffff */
.L_x_278:
[----:B------:R-:W-:Y:S05]  /*d470*/  BSYNC B1 ;  /* 0x0000000000017941 */ /* 0x000fea0003800000 */
.L_x_277:
[----:B------:R-:W2:Y:S01]  /*d480*/  LDL.64 R10, [R1] ;  /* 0x00000000010a7983 */ /* 0x000ea20000100a00 */
[----:B------:R-:W-:Y:S01]  /*d490*/  LOP3.LUT P4, RZ, R8, 0xff, RZ, 0xc0, !PT ;  /* 0x000000ff08ff7812 */ /* 0x000fe2000788c0ff */
[----:B------:R-:W-:Y:S01]  /*d4a0*/  VIADD R4, R7, UR38 ;  /* 0x0000002607047c36 */ /* 0x000fe20008000000 */
[----:B------:R-:W-:Y:S01]  /*d4b0*/  ULDC.64 UR4, c[0x0][0x650] ;  /* 0x0001940000047ab9 */ /* 0x000fe20000000a00 */
[----:B------:R-:W-:Y:S01]  /*d4c0*/  IMAD.U32 R7, RZ, RZ, UR38 ;  /* 0x00000026ff077e24 */ /* 0x000fe2000f8e00ff */
[----:B------:R-:W-:Y:S01]  /*d4d0*/  UISETP.GE.U32.AND UP0, UPT, UR38, 0x5, UPT ;  /* 0x000000052600788c */ /* 0x000fe2000bf06070 */
[----:B------:R-:W-:Y:S01]  /*d4e0*/  BSSY B1, `(.L_x_283) ;  /* 0x000006f000017945 */ /* 0x000fe20003800000 */
[----:B------:R-:W-:Y:S01]  /*d4f0*/  ISETP.GT.U32.AND P1, PT, R4, 0x4, PT ;  /* 0x000000040400780c */ /* 0x000fe20003f24070 */
[----:B------:R-:W-:Y:S01]  /*d500*/  IMAD.MOV.U32 R19, RZ, RZ, -0x1 ;  /* 0xffffffffff137424 */ /* 0x000fe200078e00ff */
[----:B------:R-:W-:Y:S01]  /*d510*/  PRMT R8, RZ, 0x7610, R8 ;  /* 0x00007610ff087816 */ /* 0x000fe20000000008 */
[----:B------:R-:W-:Y:S01]  /*d520*/  IMAD.MOV.U32 R22, RZ, RZ, -0x1 ;  /* 0xffffffffff167424 */ /* 0x000fe200078e00ff */
[----:B------:R-:W-:-:S02]  /*d530*/  ISETP.LT.U32.AND P1, PT, R7, 0x5, P1 ;  /* 0x000000050700780c */ /* 0x000fc40000f21070 */
[----:B------:R-:W-:Y:S01]  /*d540*/  PLOP3.LUT P3, PT, PT, PT, UP0, 0x80, 0x0 ;  /* 0x000000000000781c */ /* 0x000fe20003f6f008 */
[----:B------:R-:W0:Y:S01]  /*d550*/  @P4 S2R R3, SR_CgaCtaId ;  /* 0x0000000000034919 */ /* 0x000e220000008800 */
[----:B------:R-:W-:-:S04]  /*d560*/  @P4 MOV R2, 0x400 ;  /* 0x0000040000024802 */ /* 0x000fc80000000f00 */
[----:B0-----:R-:W-:Y:S01]  /*d570*/  @P4 LEA R5, R3, R2, 0x18 ;  /* 0x0000000203054211 */ /* 0x001fe200078ec0ff */
[----:B------:R-:W-:-:S03]  /*d580*/  IMAD.WIDE.U32 R2, R4, -0x33333333, RZ ;  /* 0xcccccccd04027825 */ /* 0x000fc600078e00ff */
[----:B------:R0:W-:Y:S01]  /*d590*/  @P4 SYNCS.ARRIVE.TRANS64.A1T0 RZ, [R5+URZ+0x88], RZ ;  /* 0x000088ff05ff49a7 */ /* 0x0001e2000810003f */
[----:B------:R-:W-:Y:S01]  /*d5a0*/  IMAD.MOV.U32 R2, RZ, RZ, -0x1 ;  /* 0xffffffffff027424 */ /* 0x000fe200078e00ff */
[----:B0-----:R-:W-:Y:S02]  /*d5b0*/  SHF.R.U32.HI R5, RZ, 0x2, R3 ;  /* 0x00000002ff057819 */ /* 0x001fe40000011603 */
[----:B------:R-:W-:-:S03]  /*d5c0*/  SEL R3, RZ, 0x1, !P1 ;  /* 0x00000001ff037807 */ /* 0x000fc60004800000 */
[----:B------:R-:W-:Y:S01]  /*d5d0*/  IMAD R7, R5, -0x5, R4 ;  /* 0xfffffffb05077824 */ /* 0x000fe200078e0204 */
[----:B------:R-:W-:Y:S02]  /*d5e0*/  LOP3.LUT R0, R0, R3, RZ, 0x3c, !PT ;  /* 0x0000000300007212 */ /* 0x000fe400078e3cff */
[----:B------:R-:W-:Y:S02]  /*d5f0*/  PRMT R3, RZ, 0x7610, R3 ;  /* 0x00007610ff037816 */ /* 0x000fe40000000003 */
[----:B------:R-:W-:Y:S02]  /*d600*/  @P3 LOP3.LUT R0, R0, 0x1, R5, 0x78, !PT ;  /* 0x0000000100003812 */ /* 0x000fe400078e7805 */
[----:B--2---:R-:W-:-:S04]  /*d610*/  IADD3 R18, P4, R18, R10, RZ ;  /* 0x0000000a12127210 */ /* 0x004fc80007f9e0ff */
[----:B------:R-:W-:Y:S01]  /*d620*/  ISETP.GE.U32.AND P1, PT, R18, UR4, PT ;  /* 0x0000000412007c0c */ /* 0x000fe2000bf26070 */
[----:B------:R-:W-:-:S05]  /*d630*/  IMAD.X R17, R17, 0x1, R23, P4 ;  /* 0x0000000111117824 */ /* 0x000fca00020e0617 */
[----:B------:R-:W-:-:S13]  /*d640*/  ISETP.GE.U32.AND.EX P1, PT, R17, UR5, PT, P1 ;  /* 0x0000000511007c0c */ /* 0x000fda000bf26110 */
[----:B------:R-:W-:Y:S05]  /*d650*/  @P1 BRA `(.L_x_284) ;  /* 0x00000004005c1947 */ /* 0x000fea0003800000 */
[----:B------:R-:W0:Y:S01]  /*d660*/  S2R R11, SR_CTAID.X ;  /* 0x00000000000b7919 */ /* 0x000e220000002500 */
[----:B------:R-:W-:Y:S01]  /*d670*/  ULDC.64 UR4, c[0x0][0x628] ;  /* 0x00018a0000047ab9 */ /* 0x000fe20000000a00 */
[----:B------:R-:W1:Y:S01]  /*d680*/  LDC R12, c[0x0][0x144] ;  /* 0x00005100ff0c7b82 */ /* 0x000e620000000800 */
[----:B------:R-:W-:Y:S01]  /*d690*/  ISETP.NE.U32.AND P1, PT, RZ, UR4, PT ;  /* 0x00000004ff007c0c */ /* 0x000fe2000bf25070 */
[----:B------:R-:W2:Y:S01]  /*d6a0*/  S2R R9, SR_CTAID.Y ;  /* 0x0000000000097919 */ /* 0x000ea20000002600 */
[----:B------:R-:W-:Y:S01]  /*d6b0*/  ULDC UR6, c[0x0][0x150] ;  /* 0x0000540000067ab9 */ /* 0x000fe20000000800 */
[----:B------:R-:W-:Y:S01]  /*d6c0*/  ULDC UR7, c[0x0][0x630] ;  /* 0x00018c0000077ab9 */ /* 0x000fe20000000800 */
[----:B------:R-:W-:Y:S01]  /*d6d0*/  ISETP.NE.AND.EX P1, PT, RZ, UR5, PT, P1 ;  /* 0x00000005ff007c0c */ /* 0x000fe2000bf25310 */
[----:B------:R-:W-:Y:S01]  /*d6e0*/  IMAD.MOV.U32 R2, RZ, RZ, R18 ;  /* 0x000000ffff027224 */ /* 0x000fe200078e0012 */
[----:B0-----:R-:W-:-:S05]  /*d6f0*/  I2FP.F32.U32 R3, R11 ;  /* 0x0000000b00037245 */ /* 0x001fca0000201000 */
[----:B------:R-:W-:Y:S01]  /*d700*/  FMUL R14, R3, UR6 ;  /* 0x00000006030e7c20 */ /* 0x000fe20008400000 */
[----:B------:R-:W-:-:S05]  /*d710*/  IMAD.MOV.U32 R3, RZ, RZ, R17 ;  /* 0x000000ffff037224 */ /* 0x000fca00078e0011 */
[----:B--2---:R-:W-:Y:S05]  /*d720*/  @!P1 BRA `(.L_x_285) ;  /* 0x0000000000289947 */ /* 0x004fea0003800000 */
[----:B------:R-:W-:Y:S02]  /*d730*/  ULDC UR6, c[0x0][0x634] ;  /* 0x00018d0000067ab9 */ /* 0x000fe40000000800 */
[----:B------:R-:W-:-:S05]  /*d740*/  IADD3 R3, P1, R18, UR6, RZ ;  /* 0x0000000612037c10 */ /* 0x000fca000ff3e0ff */
[----:B------:R-:W-:-:S04]  /*d750*/  IMAD.X R13, RZ, RZ, R17, P1 ;  /* 0x000000ffff0d7224 */ /* 0x000fc800008e0611 */
[----:B------:R-:W-:-:S04]  /*d760*/  IMAD.WIDE.U32 R4, R13, UR4, RZ ;  /* 0x000000040d047c25 */ /* 0x000fc8000f8e00ff */
[----:B------:R-:W-:-:S04]  /*d770*/  IMAD.WIDE.U32 R4, P1, R3, UR5, R4 ;  /* 0x0000000503047c25 */ /* 0x000fc8000f820004 */
[----:B------:R-:W-:-:S04]  /*d780*/  IMAD.WIDE.U32 R2, R3, UR4, RZ ;  /* 0x0000000403027c25 */ /* 0x000fc8000f8e00ff */
[----:B------:R-:W-:Y:S01]  /*d790*/  IMAD.MOV.U32 R2, RZ, RZ, R5 ;  /* 0x000000ffff027224 */ /* 0x000fe200078e0005 */
[----:B------:R-:W-:Y:S01]  /*d7a0*/  IADD3 RZ, P3, R3, R4, RZ ;  /* 0x0000000403ff7210 */ /* 0x000fe20007f7e0ff */
[----:B------:R-:W-:-:S04]  /*d7b0*/  IMAD.X R3, RZ, RZ, RZ, P1 ;  /* 0x000000ffff037224 */ /* 0x000fc800008e06ff */
[----:B------:R-:W-:-:S08]  /*d7c0*/  IMAD.WIDE.U32.X R2, R13, UR5, R2, P3 ;  /* 0x000000050d027c25 */ /* 0x000fd000098e0402 */
.L_x_285:
[--C-:B------:R-:W-:Y:S01]  /*d7d0*/  SHF.R.U64 R10, R2, UR7, R3.reuse ;  /* 0x00000007020a7c19 */ /* 0x100fe20008001203 */
[----:B------:R-:W0:Y:S01]  /*d7e0*/  F2I.U32.TRUNC.NTZ R14, R14 ;  /* 0x0000000e000e7305 */ /* 0x000e22000020f000 */
[----:B------:R-:W-:Y:S01]  /*d7f0*/  SHF.R.U32.HI R2, RZ, UR7, R3 ;  /* 0x00000007ff027c19 */ /* 0x000fe20008011603 */
[----:B------:R-:W-:Y:S01]  /*d800*/  ULDC.64 UR4, c[0x0][0x620] ;  /* 0x0001880000047ab9 */ /* 0x000fe20000000a00 */
[----:B------:R-:W-:Y:S01]  /*d810*/  IADD3 R5, P1, RZ, -R10, RZ ;  /* 0x8000000aff057210 */ /* 0x000fe20007f3e0ff */
[----:B------:R-:W-:Y:S01]  /*d820*/  IMAD.MOV.U32 R3, RZ, RZ, R17 ;  /* 0x000000ffff037224 */ /* 0x000fe200078e0011 */
[----:B------:R-:W-:-:S03]  /*d830*/  ULDC.64 UR6, c[0x0][0x640] ;  /* 0x0001900000067ab9 */ /* 0x000fc60000000a00 */
[----:B------:R-:W-:Y:S01]  /*d840*/  IMAD.X R2, RZ, RZ, ~R2, P1 ;  /* 0x000000ffff027224 */ /* 0x000fe200008e0e02 */
[----:B------:R-:W-:-:S03]  /*d850*/  ISETP.NE.U32.AND P1, PT, RZ, UR6, PT ;  /* 0x00000006ff007c0c */ /* 0x000fc6000bf25070 */
[----:B------:R-:W-:Y:S01]  /*d860*/  IMAD R4, R2, UR4, RZ ;  /* 0x0000000402047c24 */ /* 0x000fe2000f8e02ff */
[----:B------:R-:W-:Y:S01]  /*d870*/  ISETP.NE.AND.EX P1, PT, RZ, UR7, PT, P1 ;  /* 0x00000007ff007c0c */ /* 0x000fe2000bf25310 */
[----:B------:R-:W-:-:S04]  /*d880*/  IMAD.MOV.U32 R2, RZ, RZ, R18 ;  /* 0x000000ffff027224 */ /* 0x000fc800078e0012 */
[----:B------:R-:W-:Y:S01]  /*d890*/  IMAD.WIDE.U32 R2, R5, UR4, R2 ;  /* 0x0000000405027c25 */ /* 0x000fe2000f8e0002 */
[----:B------:R-:W-:-:S03]  /*d8a0*/  ULDC UR4, c[0x0][0x618] ;  /* 0x0001860000047ab9 */ /* 0x000fc60000000800 */
[----:B------:R-:W-:Y:S01]  /*d8b0*/  IMAD R5, R5, UR5, R4 ;  /* 0x0000000505057c24 */ /* 0x000fe2000f8e0204 */
[----:B------:R-:W-:Y:S01]  /*d8c0*/  ULDC UR5, c[0x0][0x154] ;  /* 0x0000550000057ab9 */ /* 0x000fe20000000800 */
[----:B0-----:R-:W-:Y:S02]  /*d8d0*/  IMAD.MOV R4, RZ, RZ, -R14 ;  /* 0x000000ffff047224 */ /* 0x001fe400078e0a0e */
[----:B------:R-:W0:Y:S01]  /*d8e0*/  LDC R14, c[0x0][0x148] ;  /* 0x00005200ff0e7b82 */ /* 0x000e220000000800 */
[----:B------:R-:W-:Y:S02]  /*d8f0*/  IMAD.IADD R3, R3, 0x1, R5 ;  /* 0x0000000103037824 */ /* 0x000fe400078e0205 */
[----:B-1----:R-:W-:Y:S01]  /*d900*/  IMAD R11, R12, R4, R11 ;  /* 0x000000040c0b7224 */ /* 0x002fe200078e020b */
[----:B------:R-:W-:Y:S02]  /*d910*/  I2FP.F32.U32 R4, R9 ;  /* 0x0000000900047245 */ /* 0x000fe40000201000 */
[----:B------:R-:W-:-:S02]  /*d920*/  SHF.R.U64 R12, R2, UR4, R3 ;  /* 0x00000004020c7c19 */ /* 0x000fc40008001203 */
[----:B------:R-:W-:Y:S01]  /*d930*/  SHF.R.U32.HI R3, RZ, UR4, R3 ;  /* 0x00000004ff037c19 */ /* 0x000fe20008011603 */
[----:B------:R-:W-:Y:S01]  /*d940*/  FMUL R4, R4, UR5 ;  /* 0x0000000504047c20 */ /* 0x000fe20008400000 */
[----:B------:R-:W-:Y:S02]  /*d950*/  ULDC UR4, c[0x0][0x608] ;  /* 0x0001820000047ab9 */ /* 0x000fe40000000800 */
[--C-:B------:R-:W-:Y:S01]  /*d960*/  SHF.R.U64 R15, R12, UR4, R3.reuse ;  /* 0x000000040c0f7c19 */ /* 0x100fe20008001203 */
[----:B------:R1:W2:Y:S01]  /*d970*/  F2I.U32.TRUNC.NTZ R20, R4 ;  /* 0x0000000400147305 */ /* 0x0002a2000020f000 */
[----:B------:R-:W-:Y:S01]  /*d980*/  SHF.R.U32.HI R2, RZ, UR4, R3 ;  /* 0x00000004ff027c19 */ /* 0x000fe20008011603 */
[----:B------:R-:W-:-:S03]  /*d990*/  ULDC UR4, c[0x0][0x658] ;  /* 0x0001960000047ab9 */ /* 0x000fc60000000800 */
[--C-:B------:R-:W-:Y:S02]  /*d9a0*/  SHF.R.U64 R13, R15, UR4, R2.reuse ;  /* 0x000000040f0d7c19 */ /* 0x100fe40008001202 */
[----:B------:R-:W-:-:S03]  /*d9b0*/  SHF.R.U32.HI R19, RZ, UR4, R2 ;  /* 0x00000004ff137c19 */ /* 0x000fc60008011602 */
[----:B------:R-:W-:Y:S02]  /*d9c0*/  IMAD.MOV.U32 R2, RZ, RZ, R13 ;  /* 0x000000ffff027224 */ /* 0x000fe400078e000d */
[----:B------:R-:W-:Y:S01]  /*d9d0*/  IMAD.MOV.U32 R3, RZ, RZ, R19 ;  /* 0x000000ffff037224 */ /* 0x000fe200078e0013 */
[----:B-1----:R-:W-:Y:S06]  /*d9e0*/  @!P1 BRA `(.L_x_286) ;  /* 0x0000000000289947 */ /* 0x002fec0003800000 */
        /* <DEDUP_REMOVED lines=10> */
.L_x_286:
[----:B------:R-:W1:Y:S01]  /*da90*/  LDC R4, c[0x0][0x65c] ;  /* 0x00019700ff047b82 */ /* 0x000e620000000800 */
[----:B------:R-:W-:Y:S01]  /*daa0*/  ULDC UR4, c[0x0][0x648] ;  /* 0x0001920000047ab9 */ /* 0x000fe20000000800 */
[----:B------:R-:W-:Y:S01]  /*dab0*/  LOP3.LUT R15, R15, UR16, RZ, 0xc0, !PT ;  /* 0x000000100f0f7c12 */ /* 0x000fe2000f8ec0ff */
[----:B--2---:R-:W-:Y:S01]  /*dac0*/  IMAD.MOV R20, RZ, RZ, -R20 ;  /* 0x000000ffff147224 */ /* 0x004fe200078e0a14 */
[----:B------:R-:W-:Y:S01]  /*dad0*/  SHF.R.U64 R2, R2, UR4, R3 ;  /* 0x0000000402027c19 */ /* 0x000fe20008001203 */
[----:B------:R-:W-:Y:S01]  /*dae0*/  ULDC UR4, c[0x0][0x638] ;  /* 0x00018e0000047ab9 */ /* 0x000fe20000000800 */
[----:B------:R-:W-:Y:S01]  /*daf0*/  LOP3.LUT R12, R12, UR15, RZ, 0xc0, !PT ;  /* 0x0000000f0c0c7c12 */ /* 0x000fe2000f8ec0ff */
[----:B------:R-:W-:Y:S01]  /*db00*/  ULDC UR5, c[0x0][0x610] ;  /* 0x0001840000057ab9 */ /* 0x000fe20000000800 */
[----:B------:R-:W-:Y:S01]  /*db10*/  IMAD.MOV.U32 R3, RZ, RZ, 0x1 ;  /* 0x00000001ff037424 */ /* 0x000fe200078e00ff */
[----:B-1----:R-:W-:Y:S01]  /*db20*/  ISETP.NE.AND P1, PT, R4, 0x1, PT ;  /* 0x000000010400780c */ /* 0x002fe20003f25270 */
[----:B------:R-:W-:-:S02]  /*db30*/  IMAD.MOV R4, RZ, RZ, -R2 ;  /* 0x000000ffff047224 */ /* 0x000fc400078e0a02 */
[----:B------:R-:W-:Y:S02]  /*db40*/  IMAD R2, R2, UR17, R15 ;  /* 0x0000001102027c24 */ /* 0x000fe4000f8e020f */
[----:B------:R-:W-:Y:S01]  /*db50*/  IMAD R13, R4, UR4, R13 ;  /* 0x00000004040d7c24 */ /* 0x000fe2000f8e020d */
[----:B------:R-:W-:-:S07]  /*db60*/  ULDC UR4, c[0x0][0x600] ;  /* 0x0001800000047ab9 */ /* 0x000fce0000000800 */
[----:B0-----:R-:W-:-:S04]  /*db70*/  @P1 IMAD R11, R14, R20, R9 ;  /* 0x000000140e0b1224 */ /* 0x001fc800078e0209 */
[----:B------:R-:W-:Y:S02]  /*db80*/  IMAD R11, R2, UR5, R11 ;  /* 0x00000005020b7c24 */ /* 0x000fe4000f8e020b */
[----:B------:R-:W-:-:S05]  /*db90*/  IMAD R2, R13, UR4, R12 ;  /* 0x000000040d027c24 */ /* 0x000fca000f8e020c */
[----:B------:R-:W-:Y:S02]  /*dba0*/  SEL R22, R2, R11, !P1 ;  /* 0x0000000b02167207 */ /* 0x000fe40004800000 */
[----:B------:R-:W-:Y:S01]  /*dbb0*/  SEL R19, R11, R2, !P1 ;  /* 0x000000020b137207 */ /* 0x000fe20004800000 */
[----:B------:R-:W-:-:S07]  /*dbc0*/  IMAD.MOV.U32 R2, RZ, RZ, R10 ;  /* 0x000000ffff027224 */ /* 0x000fce00078e000a */
.L_x_284:
[----:B------:R-:W-:Y:S05]  /*dbd0*/  BSYNC B1 ;  /* 0x0000000000017941 */ /* 0x000fea0003800000 */
.L_x_283:
[----:B------:R-:W-:-:S13]  /*dbe0*/  LOP3.LUT P1, RZ, R3, 0xff, RZ, 0xc0, !PT ;  /* 0x000000ff03ff7812 */ /* 0x000fda000782c0ff */
[----:B------:R-:W-:Y:S05]  /*dbf0*/  @P1 BRA `(.L_x_287) ;  /* 0xfffffff400301947 */ /* 0x000fea000383ffff */
[----:B------:R-:W-:Y:S05]  /*dc00*/  BSYNC B0 ;  /* 0x0000000000007941 */ /* 0x000fea0003800000 */
.L_x_275:
[----:B------:R-:W-:-:S03]  /*dc10*/  UMOV UR4, 0xffffffff ;  /* 0xffffffff00047882 */ /* 0x000fc60000000000 */
[----:B------:R-:W-:Y:S05]  /*dc20*/  BRA.DIV UR4, `(.L_x_288) ;  /* 0x0000000604647947 */ /* 0x000fea000b800000 */
[----:B------:R-:W-:-:S13]  /*dc30*/  ELECT P6, URZ, PT ;  /* 0x00000000003f782f */ /* 0x000fda00038c0000 */
.L_x_305:
[----:B------:R-:W-:Y:S04]  /*dc40*/  BSSY B0, `(.L_x_289) ;  /* 0x0000034000007945 */ /* 0x000fe80003800000 */
[----:B------:R-:W-:Y:S05]  /*dc50*/  @!P6 BRA `(.L_x_290) ;  /* 0x0000000000c8e947 */ /* 0x000fea0003800000 */
[----:B------:R-:W-:-:S04]  /*dc60*/  LOP3.LUT R16, R16, 0x2, RZ, 0xfc, !PT ;  /* 0x0000000210107812 */ /* 0x000fc800078efcff */
[----:B------:R-:W-:-:S13]  /*dc70*/  ISETP.NE.AND P0, PT, R16, 0x3, PT ;  /* 0x000000031000780c */ /* 0x000fda0003f05270 */
[----:B------:R-:W-:Y:S05]  /*dc80*/  @!P0 BRA `(.L_x_291) ;  /* 0x0000000000048947 */ /* 0x000fea0003800000 */
[----:B------:R-:W-:Y:S01]  /*dc90*/  BPT.TRAP 0x1 ;  /* 0x000000040000795c */ /* 0x000fe20000300000 */
.L_x_291:
[----:B------:R-:W0:Y:S01]  /*dca0*/  S2R R3, SR_CgaCtaId ;  /* 0x0000000000037919 */ /* 0x000e220000008800 */
[----:B------:R-:W-:Y:S02]  /*dcb0*/  MOV R2, 0x400 ;  /* 0x0000040000027802 */ /* 0x000fe40000000f00 */
[----:B------:R-:W-:Y:S02]  /*dcc0*/  SHF.L.U32 R4, R0, 0x1f, RZ ;  /* 0x0000001f00047819 */ /* 0x000fe400000006ff */
[----:B0-----:R-:W-:-:S05]  /*dcd0*/  LEA R2, R3, R2, 0x18 ;  /* 0x0000000203027211 */ /* 0x001fca00078ec0ff */
[----:B------:R-:W-:-:S04]  /*dce0*/  VIADD R2, R2, 0x28 ;  /* 0x0000002802027836 */ /* 0x000fc80000000000 */
[C---:B------:R-:W-:Y:S02]  /*dcf0*/  IMAD R9, R7.reuse, 0x8, R2 ;  /* 0x0000000807097824 */ /* 0x040fe400078e0202 */
[----:B------:R-:W-:Y:S02]  /*dd00*/  VIADD R7, R7, 0x1 ;  /* 0x0000000107077836 */ /* 0x000fe40000000000 */
[----:B------:R-:W0:Y:S03]  /*dd10*/  SYNCS.PHASECHK.TRANS64.TRYWAIT P0, [R9+URZ], R4 ;  /* 0x00000004090075a7 */ /* 0x000e26000800017f */
[----:B------:R-:W-:-:S04]  /*dd20*/  ISETP.NE.AND P1, PT, R7, 0x5, PT ;  /* 0x000000050700780c */ /* 0x000fc80003f25270 */
[----:B------:R-:W-:Y:S02]  /*dd30*/  SEL R3, RZ, 0x1, P1 ;  /* 0x00000001ff037807 */ /* 0x000fe40000800000 */
[----:B------:R-:W-:Y:S02]  /*dd40*/  SEL R7, R7, RZ, P1 ;  /* 0x000000ff07077207 */ /* 0x000fe40000800000 */
[----:B------:R-:W-:-:S03]  /*dd50*/  LOP3.LUT R6, R0, R3, RZ, 0x3c, !PT ;  /* 0x0000000300067212 */ /* 0x000fc600078e3cff */
[----:B------:R-:W-:Y:S01]  /*dd60*/  IMAD R8, R7, 0x8, R2 ;  /* 0x0000000807087824 */ /* 0x000fe200078e0202 */
[----:B------:R-:W-:Y:S01]  /*dd70*/  SHF.L.U32 R5, R6, 0x1f, RZ ;  /* 0x0000001f06057819 */ /* 0x000fe200000006ff */
[----:B0-----:R-:W-:Y:S06]  /*dd80*/  @!P0 BRA `(.L_x_292) ;  /* 0x00000004002c8947 */ /* 0x001fec0003800000 */
.L_x_306:
[----:B------:R-:W1:Y:S01]  /*dd90*/  SYNCS.PHASECHK.TRANS64.TRYWAIT P0, [R8+URZ], R5 ;  /* 0x00000005080075a7 */ /* 0x000e62000800017f */
[----:B------:R-:W-:-:S05]  /*dda0*/  VIADD R0, R7, 0x1 ;  /* 0x0000000107007836 */ /* 0x000fca0000000000 */
[----:B------:R-:W-:-:S04]  /*ddb0*/  ISETP.NE.AND P1, PT, R0, 0x5, PT ;  /* 0x000000050000780c */ /* 0x000fc80003f25270 */
[----:B------:R-:W-:Y:S02]  /*ddc0*/  SEL R3, RZ, 0x1, P1 ;  /* 0x00000001ff037807 */ /* 0x000fe40000800000 */
[----:B------:R-:W-:Y:S02]  /*ddd0*/  SEL R7, R0, RZ, P1 ;  /* 0x000000ff00077207 */ /* 0x000fe40000800000 */
[----:B------:R-:W-:-:S03]  /*dde0*/  LOP3.LUT R6, R6, R3, RZ, 0x3c, !PT ;  /* 0x0000000306067212 */ /* 0x000fc600078e3cff */
[----:B0-----:R-:W-:Y:S01]  /*ddf0*/  IMAD R9, R7, 0x8, R2 ;  /* 0x0000000807097824 */ /* 0x001fe200078e0202 */
[----:B------:R-:W-:Y:S01]  /*de00*/  SHF.L.U32 R4, R6, 0x1f, RZ ;  /* 0x0000001f06047819 */ /* 0x000fe200000006ff */
[----:B-1----:R-:W-:Y:S06]  /*de10*/  @!P0 BRA `(.L_x_293) ;  /* 0x00000004001c8947 */ /* 0x002fec0003800000 */
.L_x_307:
[----:B------:R-:W1:Y:S01]  /*de20*/  SYNCS.PHASECHK.TRANS64.TRYWAIT P0, [R9+URZ], R4 ;  /* 0x00000004090075a7 */ /* 0x000e62000800017f */
[----:B------:R-:W-:-:S05]  /*de30*/  VIADD R0, R7, 0x1 ;  /* 0x0000000107007836 */ /* 0x000fca0000000000 */
[----:B------:R-:W-:-:S04]  /*de40*/  ISETP.NE.AND P1, PT, R0, 0x5, PT ;  /* 0x000000050000780c */ /* 0x000fc80003f25270 */
[----:B------:R-:W-:Y:S02]  /*de50*/  SEL R3, RZ, 0x1, P1 ;  /* 0x00000001ff037807 */ /* 0x000fe40000800000 */
[----:B------:R-:W-:Y:S02]  /*de60*/  SEL R7, R0, RZ, P1 ;  /* 0x000000ff00077207 */ /* 0x000fe40000800000 */
[----:B------:R-:W-:-:S03]  /*de70*/  LOP3.LUT R11, R6, R3, RZ, 0x3c, !PT ;  /* 0x00000003060b7212 */ /* 0x000fc600078e3cff */
[----:B------:R-:W-:Y:S01]  /*de80*/  IMAD R6, R7, 0x8, R2 ;  /* 0x0000000807067824 */ /* 0x000fe200078e0202 */
[----:B0-----:R-:W-:Y:S01]  /*de90*/  SHF.L.U32 R5, R11, 0x1f, RZ ;  /* 0x0000001f0b057819 */ /* 0x001fe200000006ff */
[----:B-1----:R-:W-:Y:S06]  /*dea0*/  @!P0 BRA `(.L_x_294) ;  /* 0x00000004000c8947 */ /* 0x002fec0003800000 */
.L_x_308:
[----:B------:R-:W1:Y:S01]  /*deb0*/  SYNCS.PHASECHK.TRANS64.TRYWAIT P0, [R6+URZ], R5 ;  /* 0x00000005060075a7 */ /* 0x000e62000800017f */
[----:B------:R-:W-:-:S05]  /*dec0*/  VIADD R0, R7, 0x1 ;  /* 0x0000000107007836 */ /* 0x000fca0000000000 */
[----:B------:R-:W-:-:S04]  /*ded0*/  ISETP.NE.AND P1, PT, R0, 0x5, PT ;  /* 0x000000050000780c */ /* 0x000fc80003f25270 */
[----:B0-----:R-:W-:Y:S02]  /*dee0*/  SEL R4, RZ, 0x1, P1 ;  /* 0x00000001ff047807 */ /* 0x001fe40000800000 */
[----:B------:R-:W-:Y:S02]  /*def0*/  SEL R3, R0, RZ, P1 ;  /* 0x000000ff00037207 */ /* 0x000fe40000800000 */
[----:B------:R-:W-:Y:S01]  /*df00*/  LOP3.LUT R0, R11, R4, RZ, 0x3c, !PT ;  /* 0x000000040b007212 */ /* 0x000fe200078e3cff */
[----:B-1----:R-:W-:Y:S06]  /*df10*/  @!P0 BRA `(.L_x_295) ;  /* 0x0000000400048947 */ /* 0x002fec0003800000 */
.L_x_309:
[----:B------:R-:W-:Y:S01]  /*df20*/  IMAD R3, R3, 0x8, R2 ;  /* 0x0000000803037824 */ /* 0x000fe200078e0202 */
[----:B------:R-:W-:-:S07]  /*df30*/  SHF.L.U32 R0, R0, 0x1f, RZ ;  /* 0x0000001f00007819 */ /* 0x000fce00000006ff */
.L_x_296:
[----:B-1----:R1:W2:Y:S02]  /*df40*/  SYNCS.PHASECHK.TRANS64.TRYWAIT P0, [R3+URZ], R0 ;  /* 0x00000000030075a7 */ /* 0x0022a4000800017f */
[----:B--2---:R-:W-:Y:S05]  /*df50*/  @!P0 NANOSLEEP.SYNCS 0x989680 ;  /* 0x009896800000895d */ /* 0x004fea0003900000 */
[----:B------:R-:W2:Y:S02]  /*df60*/  @!P0 SYNCS.PHASECHK.TRANS64 P0, [R3+URZ], R0 ;  /* 0x00000000030085a7 */ /* 0x000ea4000800007f */
[----:B--2---:R-:W-:Y:S05]  /*df70*/  @!P0 BRA `(.L_x_296) ;  /* 0xfffffffc00f08947 */ /* 0x004fea000383ffff */
.L_x_290:
[----:B------:R-:W-:Y:S05]  /*df80*/  BSYNC B0 ;  /* 0x0000000000007941 */ /* 0x000fea0003800000 */
.L_x_289:
[----:B------:R-:W-:Y:S05]  /*df90*/  EXIT ;  /* 0x000000000000794d */ /* 0x000fea0003800000 */
.L_x_15:
[----:B-1----:R1:W2:Y:S02]  /*dfa0*/  SYNCS.PHASECHK.TRANS64.TRYWAIT P0, [R151+URZ], R0 ;  /* 0x00000000970075a7 */ /* 0x0022a4000800017f */
[----:B--2---:R-:W-:Y:S05]  /*dfb0*/  @!P0 NANOSLEEP.SYNCS 0x989680 ;  /* 0x009896800000895d */ /* 0x004fea0003900000 */
[----:B------:R-:W2:Y:S02]  /*dfc0*/  @!P0 SYNCS.PHASECHK.TRANS64 P0, [R151+URZ], R0 ;  /* 0x00000000970085a7 */ /* 0x000ea4000800007f */
[----:B--2---:R-:W-:Y:S05]  /*dfd0*/  @!P0 BRA `(.L_x_15) ;  /* 0xfffffffc00f08947 */ /* 0x004fea000383ffff */
[----:B------:R-:W-:Y:S05]  /*dfe0*/  BRA `(.L_x_297) ;  /* 0xffffff34002c7947 */ /* 0x000fea000383ffff */
.L_x_20:
[----:B--2---:R2:W3:Y:S02]  /*dff0*/  SYNCS.PHASECHK.TRANS64.TRYWAIT P1, [R3+URZ], R0 ;  /* 0x00000000030075a7 */ /* 0x0044e4000802017f */
[----:B---3--:R-:W-:Y:S05]  /*e000*/  @!P1 NANOSLEEP.SYNCS 0x989680 ;  /* 0x009896800000995d */ /* 0x008fea0003900000 */
[----:B------:R-:W3:Y:S02]  /*e010*/  @!P1 SYNCS.PHASECHK.TRANS64 P1, [R3+URZ], R0 ;  /* 0x00000000030095a7 */ /* 0x000ee4000802007f */
[----:B---3--:R-:W-:Y:S05]  /*e020*/  @!P1 BRA `(.L_x_20) ;  /* 0xfffffffc00f09947 */ /* 0x008fea000383ffff */
[----:B------:R-:W-:Y:S05]  /*e030*/  BRA `(.L_x_19) ;  /* 0xffffff3400987947 */ /* 0x000fea000383ffff */
.L_x_25:
[----:B--2---:R-:W-:-:S04]  /*e040*/  IMAD.U32 R4, RZ, RZ, UR8 ;  /* 0x00000008ff047e24 */ /* 0x004fc8000f8e00ff */
[----:B------:R2:W3:Y:S03]  /*e050*/  SYNCS.PHASECHK.TRANS64.TRYWAIT P1, [R4+URZ], R3 ;  /* 0x00000003040075a7 */ /* 0x0004e6000802017f */
[----:B---3--:R-:W-:Y:S05]  /*e060*/  @!P1 NANOSLEEP.SYNCS 0x989680 ;  /* 0x009896800000995d */ /* 0x008fea0003900000 */
[----:B------:R-:W3:Y:S02]  /*e070*/  @!P1 SYNCS.PHASECHK.TRANS64 P1, [R4+URZ], R3 ;  /* 0x00000003040095a7 */ /* 0x000ee4000802007f */
[----:B---3--:R-:W-:Y:S05]  /*e080*/  @!P1 BRA `(.L_x_25) ;  /* 0xfffffffc00ec9947 */ /* 0x008fea000383ffff */
[----:B------:R-:W-:Y:S05]  /*e090*/  BRA `(.L_x_24) ;  /* 0xffffff5000247947 */ /* 0x000fea000383ffff */
.L_x_31:
[----:B-1----:R1:W2:Y:S02]  /*e0a0*/  SYNCS.PHASECHK.TRANS64.TRYWAIT P0, [R151+URZ+0x10], R0 ;  /* 0x00001000970075a7 */ /* 0x0022a4000800017f */
[----:B--2---:R-:W-:Y:S05]  /*e0b0*/  @!P0 NANOSLEEP.SYNCS 0x989680 ;  /* 0x009896800000895d */ /* 0x004fea0003900000 */
[----:B------:R-:W2:Y:S02]  /*e0c0*/  @!P0 SYNCS.PHASECHK.TRANS64 P0, [R151+URZ+0x10], R0 ;  /* 0x00001000970085a7 */ /* 0x000ea4000800007f */
[----:B--2---:R-:W-:Y:S05]  /*e0d0*/  @!P0 BRA `(.L_x_31) ;  /* 0xfffffffc00f08947 */ /* 0x004fea000383ffff */
[----:B------:R-:W-:Y:S05]  /*e0e0*/  BRA `(.L_x_298) ;  /* 0xffffff6800b47947 */ /* 0x000fea000383ffff */
.L_x_276:
[----:B------:R-:W-:Y:S01]  /*e0f0*/  BSSY B1, `(.L_x_299) ;  /* 0x0000006000017945 */ /* 0x000fe20003800000 */
[----:B------:R-:W-:-:S07]  /*e100*/  IMAD.MOV.U32 R15, RZ, RZ, -0x1 ;  /* 0xffffffffff0f7424 */ /* 0x000fce00078e00ff */
[----:B-----5:R-:W-:Y:S05]  /*e110*/  WARPSYNC.COLLECTIVE R15, `(.L_x_300) ;  /* 0x000000000f0c7348 */ /* 0x020fea0003c00000 */
[----:B------:R-:W-:Y:S02]  /*e120*/  ELECT P6, UR62, PT ;  /* 0x00000000003e782f */ /* 0x000fe400038c0000 */
[----:B------:R-:W-:Y:S01]  /*e130*/  MOV R14, UR62 ;  /* 0x0000003e000e7c02 */ /* 0x000fe20008000f00 */
[----:B-----5:R-:W-:Y:S10]  /*e140*/  ENDCOLLECTIVE ;  /* 0x000000000000791b */ /* 0x020ff40003800000 */
.L_x_300:
[----:B------:R-:W-:Y:S05]  /*e150*/  BSYNC B1 ;  /* 0x0000000000017941 */ /* 0x000fea0003800000 */
.L_x_299:
[----:B------:R-:W-:Y:S05]  /*e160*/  BRA `(.L_x_301) ;  /* 0xffffffec00e07947 */ /* 0x000fea000383ffff */
.L_x_279:
[----:B0-----:R0:W1:Y:S02]  /*e170*/  SYNCS.PHASECHK.TRANS64.TRYWAIT P1, [R10+URZ+0x28], R5 ;  /* 0x000028050a0075a7 */ /* 0x001064000802017f */
[----:B-1----:R-:W-:Y:S05]  /*e180*/  @!P1 NANOSLEEP.SYNCS 0x989680 ;  /* 0x009896800000995d */ /* 0x002fea0003900000 */
[----:B------:R-:W1:Y:S02]  /*e190*/  @!P1 SYNCS.PHASECHK.TRANS64 P1, [R10+URZ+0x28], R5 ;  /* 0x000028050a0095a7 */ /* 0x000e64000802007f */
[----:B-1----:R-:W-:Y:S05]  /*e1a0*/  @!P1 BRA `(.L_x_279) ;  /* 0xfffffffc00f09947 */ /* 0x002fea000383ffff */
[----:B------:R-:W-:Y:S05]  /*e1b0*/  BRA `(.L_x_302) ;  /* 0xfffffff000147947 */ /* 0x000fea000383ffff */
.L_x_288:
[----:B------:R-:W-:Y:S01]  /*e1c0*/  BSSY B0, `(.L_x_303) ;  /* 0x0000006000007945 */ /* 0x000fe20003800000 */
[----:B------:R-:W-:-:S07]  /*e1d0*/  IMAD.MOV.U32 R15, RZ, RZ, -0x1 ;  /* 0xffffffffff0f7424 */ /* 0x000fce00078e00ff */
[----:B-----5:R-:W-:Y:S05]  /*e1e0*/  WARPSYNC.COLLECTIVE R15, `(.L_x_304) ;  /* 0x000000000f0c7348 */ /* 0x020fea0003c00000 */
[----:B------:R-:W-:Y:S02]  /*e1f0*/  ELECT P6, UR62, PT ;  /* 0x00000000003e782f */ /* 0x000fe400038c0000 */
[----:B------:R-:W-:Y:S01]  /*e200*/  MOV R14, UR62 ;  /* 0x0000003e000e7c02 */ /* 0x000fe20008000f00 */
[----:B-----5:R-:W-:Y:S10]  /*e210*/  ENDCOLLECTIVE ;  /* 0x000000000000791b */ /* 0x020ff40003800000 */
.L_x_304:
[----:B------:R-:W-:Y:S05]  /*e220*/  BSYNC B0 ;  /* 0x0000000000007941 */ /* 0x000fea0003800000 */
.L_x_303:
[----:B------:R-:W-:Y:S05]  /*e230*/  BRA `(.L_x_305) ;  /* 0xfffffff800807947 */ /* 0x000fea000383ffff */
.L_x_292:
[----:B0-----:R0:W1:Y:S02]  /*e240*/  SYNCS.PHASECHK.TRANS64.TRYWAIT P0, [R9+URZ], R4 ;  /* 0x00000004090075a7 */ /* 0x001064000800017f */
[----:B-1----:R-:W-:Y:S05]  /*e250*/  @!P0 NANOSLEEP.SYNCS 0x989680 ;  /* 0x009896800000895d */ /* 0x002fea0003900000 */
[----:B------:R-:W1:Y:S02]  /*e260*/  @!P0 SYNCS.PHASECHK.TRANS64 P0, [R9+URZ], R4 ;  /* 0x00000004090085a7 */ /* 0x000e64000800007f */
[----:B-1----:R-:W-:Y:S05]  /*e270*/  @!P0 BRA `(.L_x_292) ;  /* 0xfffffffc00f08947 */ /* 0x002fea000383ffff */
[----:B------:R-:W-:Y:S05]  /*e280*/  BRA `(.L_x_306) ;  /* 0xfffffff800c07947 */ /* 0x000fea000383ffff */
.L_x_293:
[----:B0-----:R0:W1:Y:S02]  /*e290*/  SYNCS.PHASECHK.TRANS64.TRYWAIT P0, [R8+URZ], R5 ;  /* 0x00000005080075a7 */ /* 0x001064000800017f */
[----:B-1----:R-:W-:Y:S05]  /*e2a0*/  @!P0 NANOSLEEP.SYNCS 0x989680 ;  /* 0x009896800000895d */ /* 0x002fea0003900000 */
[----:B------:R-:W1:Y:S02]  /*e2b0*/  @!P0 SYNCS.PHASECHK.TRANS64 P0, [R8+URZ], R5 ;  /* 0x00000005080085a7 */ /* 0x000e64000800007f */
[----:B-1----:R-:W-:Y:S05]  /*e2c0*/  @!P0 BRA `(.L_x_293) ;  /* 0xfffffffc00f08947 */ /* 0x002fea000383ffff */
[----:B------:R-:W-:Y:S05]  /*e2d0*/  BRA `(.L_x_307) ;  /* 0xfffffff800d07947 */ /* 0x000fea000383ffff */
.L_x_294:
[----:B0-----:R0:W1:Y:S02]  /*e2e0*/  SYNCS.PHASECHK.TRANS64.TRYWAIT P0, [R9+URZ], R4 ;  /* 0x00000004090075a7 */ /* 0x001064000800017f */
[----:B-1----:R-:W-:Y:S05]  /*e2f0*/  @!P0 NANOSLEEP.SYNCS 0x989680 ;  /* 0x009896800000895d */ /* 0x002fea0003900000 */
[----:B------:R-:W1:Y:S02]  /*e300*/  @!P0 SYNCS.PHASECHK.TRANS64 P0, [R9+URZ], R4 ;  /* 0x00000004090085a7 */ /* 0x000e64000800007f */
[----:B-1----:R-:W-:Y:S05]  /*e310*/  @!P0 BRA `(.L_x_294) ;  /* 0xfffffffc00f08947 */ /* 0x002fea000383ffff */
[----:B------:R-:W-:Y:S05]  /*e320*/  BRA `(.L_x_308) ;  /* 0xfffffff800e07947 */ /* 0x000fea000383ffff */
.L_x_295:
[----:B0-----:R0:W1:Y:S02]  /*e330*/  SYNCS.PHASECHK.TRANS64.TRYWAIT P0, [R6+URZ], R5 ;  /* 0x00000005060075a7 */ /* 0x001064000800017f */
[----:B-1----:R-:W-:Y:S05]  /*e340*/  @!P0 NANOSLEEP.SYNCS 0x989680 ;  /* 0x009896800000895d */ /* 0x002fea0003900000 */
[----:B------:R-:W1:Y:S02]  /*e350*/  @!P0 SYNCS.PHASECHK.TRANS64 P0, [R6+URZ], R5 ;  /* 0x00000005060085a7 */ /* 0x000e64000800007f */
[----:B-1----:R-:W-:Y:S05]  /*e360*/  @!P0 BRA `(.L_x_295) ;  /* 0xfffffffc00f08947 */ /* 0x002fea000383ffff */
[----:B------:R-:W-:Y:S05]  /*e370*/  BRA `(.L_x_309) ;  /* 0xfffffff800e87947 */ /* 0x000fea000383ffff */
.L_x_310:
[----:B------:R-:W-:-:S00]  /*e380*/  BRA `(.L_x_310) ;  /* 0xfffffffc00fc7947 */ /* 0x000fc0000383ffff */
[----:B------:R-:W-:-:S00]  /*e390*/  NOP ;  /* 0x0000000000007918 */ /* 0x000fc00000000000 */
        /* <DEDUP_REMOVED lines=14> */
.L_x_311:


//--------------------- .nv.global.init           --------------------------
	.section	.nv.global.init,"aw",@progbits
.nv.global.init:
	.type		$str$22,@object
	.size		$str$22,($str$23 - $str$22)
$str$22:
        /*0000*/ 	.byte	0x6b, 0x5f, 0x74, 0x69, 0x6c, 0x65, 0x5f, 0x63, 0x6f, 0x75, 0x6e, 0x74, 0x20, 0x3e, 0x3d, 0x20
        /*0010*/ 	.byte	0x31, 0x00
	.type		$str$23,@object
	.size		$str$23,(__unnamed_1 - $str$23)
$str$23:
        /*0012*/ 	.byte	0x2f, 0x74, 0x6d, 0x70, 0x2f, 0x63, 0x75, 0x74, 0x6c, 0x61, 0x73, 0x73, 0x5f, 0x73, 0x77, 0x65
        /*0022*/ 	.byte	0x65, 0x70, 0x5f, 0x73, 0x72, 0x63, 0x2f, 0x69, 0x6e, 0x63, 0x6c, 0x75, 0x64, 0x65, 0x2f, 0x63
        /*0032*/ 	.byte	0x75, 0x74, 0x6c, 0x61, 0x73, 0x73, 0x2f, 0x67, 0x65, 0x6d, 0x6d, 0x2f, 0x63, 0x6f, 0x6c, 0x6c
        /*0042*/ 	.byte	0x65, 0x63, 0x74, 0x69, 0x76, 0x65, 0x2f, 0x73, 0x6d, 0x39, 0x30, 0x5f, 0x6d, 0x6d, 0x61, 0x5f
        /*0052*/ 	.byte	0x74, 0x6d, 0x61, 0x5f, 0x67, 0x6d, 0x6d, 0x61, 0x5f, 0x73, 0x73, 0x5f, 0x77, 0x61, 0x72, 0x70
        /*0062*/ 	.byte	0x73, 0x70, 0x65, 0x63, 0x69, 0x61, 0x6c, 0x69, 0x7a, 0x65, 0x64, 0x2e, 0x68, 0x70, 0x70, 0x00
	.type		__unnamed_1,@object
	.size		__unnamed_1,(.L_0 - __unnamed_1)
__unnamed_1:
        /*0072*/ 	.byte	0x76, 0x6f, 0x69, 0x64, 0x20, 0x63, 0x75, 0x74, 0x6c, 0x61, 0x73, 0x73, 0x3a, 0x3a, 0x67, 0x65
        /* <DEDUP_REMOVED lines=179> */
        /*0bb2*/ 	.byte	0x6e, 0x74, 0x69, 0x74, 0x79, 0x5d, 0x00
.L_0:


//--------------------- .nv.shared._ZN7cutlass13device_kernelINS_4gemm6kernel13GemmUniversalIN4cute5tupleIJiiiiEEENS1_10collective13CollectiveMmaINS1_34MainloopSm90TmaGmmaWarpSpecializedILi5ENS5_IJNS4_1CILi1EEESB_SB_EEENS1_32KernelTmaWarpSpecializedPingpongEEENS5_IJNSA_ILi64EEENSA_ILi240EEESF_EEENS_6half_tENS5_IJlSB_lEEESI_SJ_NS4_8TiledMMAINS4_8MMA_AtomIJNS4_4SM904GMMA25MMA_64x16x16_F32F16F16_SSILNSN_5MajorE0ELSP_0ELNSN_7ScaleInE1ELSQ_1EEEEEENS4_6LayoutISC_NS5_IJNSA_ILi0EEESU_SU_EEEEENS5_IJNS4_10UnderscoreESX_SX_EEEEENS4_13SM90_TMA_LOADENS4_14ComposedLayoutINS4_7SwizzleILi3ELi4ELi3EEENS4_18smem_ptr_flag_bitsILi16EEENST_INS5_IJNSA_ILi8EEESF_EEENS5_IJSF_SB_EEEEEEEvNS4_8identityES10_S1A_vS1B_EENS_8epilogue10collective6detail29Sm90TmaWarpSpecializedAdapterINS1E_15DefaultEpilogueISI_SJ_SJ_NS1D_6thread17LinearCombinationISI_Li1EffLNS1I_9ScaleType4KindE0ELNS_15FloatRoundStyleE2ESI_EENS1_15EpilogueDefaultEEEEEvvEEEEvNT_6ParamsE --------------------------
	.section	.nv.shared._ZN7cutlass13device_kernelINS_4gemm6kernel13GemmUniversalIN4cute5tupleIJiiiiEEENS1_10collective13CollectiveMmaINS1_34MainloopSm90TmaGmmaWarpSpecializedILi5ENS5_IJNS4_1CILi1EEESB_SB_EEENS1_32KernelTmaWarpSpecializedPingpongEEENS5_IJNSA_ILi64EEENSA_ILi240EEESF_EEENS_6half_tENS5_IJlSB_lEEESI_SJ_NS4_8TiledMMAINS4_8MMA_AtomIJNS4_4SM904GMMA25MMA_64x16x16_F32F16F16_SSILNSN_5MajorE0ELSP_0ELNSN_7ScaleInE1ELSQ_1EEEEEENS4_6LayoutISC_NS5_IJNSA_ILi0EEESU_SU_EEEEENS5_IJNS4_10UnderscoreESX_SX_EEEEENS4_13SM90_TMA_LOADENS4_14ComposedLayoutINS4_7SwizzleILi3ELi4ELi3EEENS4_18smem_ptr_flag_bitsILi16EEENST_INS5_IJNSA_ILi8EEESF_EEENS5_IJSF_SB_EEEEEEEvNS4_8identityES10_S1A_vS1B_EENS_8epilogue10collective6detail29Sm90TmaWarpSpecializedAdapterINS1E_15DefaultEpilogueISI_SJ_SJ_NS1D_6thread17LinearCombinationISI_Li1EffLNS1I_9ScaleType4KindE0ELNS_15FloatRoundStyleE2ESI_EENS1_15EpilogueDefaultEEEEEvvEEEEvNT_6ParamsE,"aw",@nobits
	.sectionflags	@""
	.align	16
	.zero		1024


//--------------------- .nv.shared.reserved.0     --------------------------
	.section	.nv.shared.reserved.0,"aw",@nobits
	.weak		__nv_reservedSMEM_offset_0_alias
	.size		__nv_reservedSMEM_offset_0_alias, 0, 0
	.other		__nv_reservedSMEM_offset_0_alias,@"STO_CUDA_RESERVED_SHARED STV_DEFAULT"
__nv_reservedSMEM_offset_0_alias:
	.zero		0


//--------------------- .nv.global                --------------------------
	.section	.nv.global,"aw",@nobits
.nv.global:
	.type		_ZN40_INTERNAL_36092088_4_k_cu_9d56fa4d_137424cute1_E,@object
	.size		_ZN40_INTERNAL_36092088_4_k_cu_9d56fa4d_137424cute1_E,(_ZN40_INTERNAL_36092088_4_k_cu_9d56fa4d_137424cuda3std3__45__cpo6cbeginE - _ZN40_INTERNAL_36092088_4_k_cu_9d56fa4d_137424cute1_E)
_ZN40_INTERNAL_36092088_4_k_cu_9d56fa4d_137424cute1_E:
	.zero		1
	.type		_ZN40_INTERNAL_36092088_4_k_cu_9d56fa4d_137424cuda3std3__45__cpo6cbeginE,@object
	.size		_ZN40_INTERNAL_36092088_4_k_cu_9d56fa4d_137424cuda3std3__45__cpo6cbeginE,(_ZN40_INTERNAL_36092088_4_k_cu_9d56fa4d_137424cuda3std3__48in_placeE - _ZN40_INTERNAL_36092088_4_k_cu_9d56fa4d_137424cuda3std3__45__cpo6cbeginE)
_ZN40_INTERNAL_36092088_4_k_cu_9d56fa4d_137424cuda3std3__45__cpo6cbeginE:
	.zero		1
	.type		_ZN40_INTERNAL_36092088_4_k_cu_9d56fa4d_137424cuda3std3__48in_placeE,@object
	.size		_ZN40_INTERNAL_36092088_4_k_cu_9d56fa4d_137424cuda3std3__48in_placeE,(_ZN40_INTERNAL_36092088_4_k_cu_9d56fa4d_137424cuda3std6ranges3__45__cpo9iter_moveE - _ZN40_INTERNAL_36092088_4_k_cu_9d56fa4d_137424cuda3std3__48in_placeE)
_ZN40_INTERNAL_36092088_4_k_cu_9d56fa4d_137424cuda3std3__48in_placeE:
	.zero		1
	.type		_ZN40_INTERNAL_36092088_4_k_cu_9d56fa4d_137424cuda3std6ranges3__45__cpo9iter_moveE,@object
	.size		_ZN40_INTERNAL_36092088_4_k_cu_9d56fa4d_137424cuda3std6ranges3__45__cpo9iter_moveE,(_ZN40_INTERNAL_36092088_4_k_cu_9d56fa4d_137424cuda3std3__45__cpo5beginE - _ZN40_INTERNAL_36092088_4_k_cu_9d56fa4d_137424cuda3std6ranges3__45__cpo9iter_moveE)
_ZN40_INTERNAL_36092088_4_k_cu_9d56fa4d_137424cuda3std6ranges3__45__cpo9iter_moveE:
	.zero		1
	.type		_ZN40_INTERNAL_36092088_4_k_cu_9d56fa4d_137424cuda3std3__45__cpo5beginE,@object
	.size		_ZN40_INTERNAL_36092088_4_k_cu_9d56fa4d_137424cuda3std3__45__cpo5beginE,(_ZN40_INTERNAL_36092088_4_k_cu_9d56fa4d_137424cuda3std3__442_GLOBAL__N__36092088_4_k_cu_9d56fa4d_137426ignoreE - _ZN40_INTERNAL_36092088_4_k_cu_9d56fa4d_137424cuda3std3__45__cpo5beginE)
_ZN40_INTERNAL_36092088_4_k_cu_9d56fa4d_137424cuda3std3__45__cpo5beginE:
	.zero		1
	.type		_ZN40_INTERNAL_36092088_4_k_cu_9d56fa4d_137424cuda3std3__442_GLOBAL__N__36092088_4_k_cu_9d56fa4d_137426ignoreE,@object
	.size		_ZN40_INTERNAL_36092088_4_k_cu_9d56fa4d_137424cuda3std3__442_GLOBAL__N__36092088_4_k_cu_9d56fa4d_137426ignoreE,(_ZN40_INTERNAL_36092088_4_k_cu_9d56fa4d_137424cute7productE - _ZN40_INTERNAL_36092088_4_k_cu_9d56fa4d_137424cuda3std3__442_GLOBAL__N__36092088_4_k_cu_9d56fa4d_137426ignoreE)
_ZN40_INTERNAL_36092088_4_k_cu_9d56fa4d_137424cuda3std3__442_GLOBAL__N__36092088_4_k_cu_9d56fa4d_137426ignoreE:
	.zero		1
	.type		_ZN40_INTERNAL_36092088_4_k_cu_9d56fa4d_137424cute7productE,@object
	.size		_ZN40_INTERNAL_36092088_4_k_cu_9d56fa4d_137424cute7productE,(_ZN40_INTERNAL_36092088_4_k_cu_9d56fa4d_137424cuda3std3__45__cpo3endE - _ZN40_INTERNAL_36092088_4_k_cu_9d56fa4d_137424cute7productE)
_ZN40_INTERNAL_36092088_4_k_cu_9d56fa4d_137424cute7productE:
	.zero		1
	.type		_ZN40_INTERNAL_36092088_4_k_cu_9d56fa4d_137424cuda3std3__45__cpo3endE,@object
	.size		_ZN40_INTERNAL_36092088_4_k_cu_9d56fa4d_137424cuda3std3__45__cpo3endE,(_ZN40_INTERNAL_36092088_4_k_cu_9d56fa4d_137424cuda3std3__419piecewise_constructE - _ZN40_INTERNAL_36092088_4_k_cu_9d56fa4d_137424cuda3std3__45__cpo3endE)
_ZN40_INTERNAL_36092088_4_k_cu_9d56fa4d_137424cuda3std3__45__cpo3endE:
	.zero		1
	.type		_ZN40_INTERNAL_36092088_4_k_cu_9d56fa4d_137424cuda3std3__419piecewise_constructE,@object
	.size		_ZN40_INTERNAL_36092088_4_k_cu_9d56fa4d_137424cuda3std3__419piecewise_constructE,(_ZN40_INTERNAL_36092088_4_k_cu_9d56fa4d_137424cuda3std3__45__cpo4cendE - _ZN40_INTERNAL_36092088_4_k_cu_9d56fa4d_137424cuda3std3__419piecewise_constructE)
_ZN40_INTERNAL_36092088_4_k_cu_9d56fa4d_137424cuda3std3__419piecewise_constructE:
	.zero		1
	.type		_ZN40_INTERNAL_36092088_4_k_cu_9d56fa4d_137424cuda3std3__45__cpo4cendE,@object
	.size		_ZN40_INTERNAL_36092088_4_k_cu_9d56fa4d_137424cuda3std3__45__cpo4cendE,(_ZN40_INTERNAL_36092088_4_k_cu_9d56fa4d_137424cuda3std6ranges3__45__cpo4swapE - _ZN40_INTERNAL_36092088_4_k_cu_9d56fa4d_137424cuda3std3__45__cpo4cendE)
_ZN40_INTERNAL_36092088_4_k_cu_9d56fa4d_137424cuda3std3__45__cpo4cendE:
	.zero		1
	.type		_ZN40_INTERNAL_36092088_4_k_cu_9d56fa4d_137424cuda3std6ranges3__45__cpo4swapE,@object
	.size		_ZN40_INTERNAL_36092088_4_k_cu_9d56fa4d_137424cuda3std6ranges3__45__cpo4swapE,(.L_8 - _ZN40_INTERNAL_36092088_4_k_cu_9d56fa4d_137424cuda3std6ranges3__45__cpo4swapE)
_ZN40_INTERNAL_36092088_4_k_cu_9d56fa4d_137424cuda3std6ranges3__45__cpo4swapE:
	.zero		1
.L_8:


//--------------------- .nv.constant0._ZN7cutlass13device_kernelINS_4gemm6kernel13GemmUniversalIN4cute5tupleIJiiiiEEENS1_10collective13CollectiveMmaINS1_34MainloopSm90TmaGmmaWarpSpecializedILi5ENS5_IJNS4_1CILi1EEESB_SB_EEENS1_32KernelTmaWarpSpecializedPingpongEEENS5_IJNSA_ILi64EEENSA_ILi240EEESF_EEENS_6half_tENS5_IJlSB_lEEESI_SJ_NS4_8TiledMMAINS4_8MMA_AtomIJNS4_4SM904GMMA25MMA_64x16x16_F32F16F16_SSILNSN_5MajorE0ELSP_0ELNSN_7ScaleInE1ELSQ_1EEEEEENS4_6LayoutISC_NS5_IJNSA_ILi0EEESU_SU_EEEEENS5_IJNS4_10UnderscoreESX_SX_EEEEENS4_13SM90_TMA_LOADENS4_14ComposedLayoutINS4_7SwizzleILi3ELi4ELi3EEENS4_18smem_ptr_flag_bitsILi16EEENST_INS5_IJNSA_ILi8EEESF_EEENS5_IJSF_SB_EEEEEEEvNS4_8identityES10_S1A_vS1B_EENS_8epilogue10collective6detail29Sm90TmaWarpSpecializedAdapterINS1E_15DefaultEpilogueISI_SJ_SJ_NS1D_6thread17LinearCombinationISI_Li1EffLNS1I_9ScaleType4KindE0ELNS_15FloatRoundStyleE2ESI_EENS1_15EpilogueDefaultEEEEEvvEEEEvNT_6ParamsE --------------------------
	.section	.nv.constant0._ZN7cutlass13device_kernelINS_4gemm6kernel13GemmUniversalIN4cute5tupleIJiiiiEEENS1_10collective13CollectiveMmaINS1_34MainloopSm90TmaGmmaWarpSpecializedILi5ENS5_IJNS4_1CILi1EEESB_SB_EEENS1_32KernelTmaWarpSpecializedPingpongEEENS5_IJNSA_ILi64EEENSA_ILi240EEESF_EEENS_6half_tENS5_IJlSB_lEEESI_SJ_NS4_8TiledMMAINS4_8MMA_AtomIJNS4_4SM904GMMA25MMA_64x16x16_F32F16F16_SSILNSN_5MajorE0ELSP_0ELNSN_7ScaleInE1ELSQ_1EEEEEENS4_6LayoutISC_NS5_IJNSA_ILi0EEESU_SU_EEEEENS5_IJNS4_10UnderscoreESX_SX_EEEEENS4_13SM90_TMA_LOADENS4_14ComposedLayoutINS4_7SwizzleILi3ELi4ELi3EEENS4_18smem_ptr_flag_bitsILi16EEENST_INS5_IJNSA_ILi8EEESF_EEENS5_IJSF_SB_EEEEEEEvNS4_8identityES10_S1A_vS1B_EENS_8epilogue10collective6detail29Sm90TmaWarpSpecializedAdapterINS1E_15DefaultEpilogueISI_SJ_SJ_NS1D_6thread17LinearCombinationISI_Li1EffLNS1I_9ScaleType4KindE0ELNS_15FloatRoundStyleE2ESI_EENS1_15EpilogueDefaultEEEEEvvEEEEvNT_6ParamsE,"a",@progbits
	.sectionflags	@""
	.align	4
.nv.constant0._ZN7cutlass13device_kernelINS_4gemm6kernel13GemmUniversalIN4cute5tupleIJiiiiEEENS1_10collective13CollectiveMmaINS1_34MainloopSm90TmaGmmaWarpSpecializedILi5ENS5_IJNS4_1CILi1EEESB_SB_EEENS1_32KernelTmaWarpSpecializedPingpongEEENS5_IJNSA_ILi64EEENSA_ILi240EEESF_EEENS_6half_tENS5_IJlSB_lEEESI_SJ_NS4_8TiledMMAINS4_8MMA_AtomIJNS4_4SM904GMMA25MMA_64x16x16_F32F16F16_SSILNSN_5MajorE0ELSP_0ELNSN_7ScaleInE1ELSQ_1EEEEEENS4_6LayoutISC_NS5_IJNSA_ILi0EEESU_SU_EEEEENS5_IJNS4_10UnderscoreESX_SX_EEEEENS4_13SM90_TMA_LOADENS4_14ComposedLayoutINS4_7SwizzleILi3ELi4ELi3EEENS4_18smem_ptr_flag_bitsILi16EEENST_INS5_IJNSA_ILi8EEESF_EEENS5_IJSF_SB_EEEEEEEvNS4_8identityES10_S1A_vS1B_EENS_8epilogue10collective6detail29Sm90TmaWarpSpecializedAdapterINS1E_15DefaultEpilogueISI_SJ_SJ_NS1D_6thread17LinearCombinationISI_Li1EffLNS1I_9ScaleType4KindE0ELNS_15FloatRoundStyleE2ESI_EENS1_15EpilogueDefaultEEEEEvvEEEEvNT_6ParamsE:
	.zero		1664


//--------------------- SYMBOLS --------------------------

	.type		.nv.reservedSmem.offset0,@object
	.size		.nv.reservedSmem.offset0,0x4
	.type		__assertfail,@function
